//
// Generated by NVIDIA NVVM Compiler
//
// Compiler Build ID: CL-36424714
// Cuda compilation tools, release 13.0, V13.0.88
// Based on NVVM 20.0.0
//

.version 9.0
.target sm_100
.address_size 64

	// .globl	_Z6kernelPK5PixelPS_iii
.const .align 4 .b8 d_avg[384];
.const .align 4 .b8 d_avg_norm[128];

.visible .entry _Z6kernelPK5PixelPS_iii(
	.param .u64 .ptr .align 1 _Z6kernelPK5PixelPS_iii_param_0,
	.param .u64 .ptr .align 1 _Z6kernelPK5PixelPS_iii_param_1,
	.param .u32 _Z6kernelPK5PixelPS_iii_param_2,
	.param .u32 _Z6kernelPK5PixelPS_iii_param_3,
	.param .u32 _Z6kernelPK5PixelPS_iii_param_4
)
{
	.local .align 4 .b8 	__local_depot0[20];
	.reg .b64 	%SP;
	.reg .b64 	%SPL;
	.reg .pred 	%p<52>;
	.reg .b16 	%rs<9>;
	.reg .b32 	%r<54>;
	.reg .b32 	%f<127>;
	.reg .b64 	%rd<47>;

	mov.u64 	%SPL, __local_depot0;
	ld.param.u64 	%rd17, [_Z6kernelPK5PixelPS_iii_param_1];
	ld.param.u32 	%r26, [_Z6kernelPK5PixelPS_iii_param_2];
	ld.param.u32 	%r27, [_Z6kernelPK5PixelPS_iii_param_3];
	ld.param.u32 	%r25, [_Z6kernelPK5PixelPS_iii_param_4];
	cvta.to.global.u64 	%rd1, %rd17;
	add.u64 	%rd2, %SPL, 0;
	mov.b16 	%rs1, 0;
	mov.b16 	%rs2, 255;
	st.local.v2.u8 	[%rd2], {%rs2, %rs1};
	st.local.u8 	[%rd2+2], %rs1;
	st.local.v2.u8 	[%rd2+4], {%rs1, %rs2};
	st.local.u8 	[%rd2+6], %rs1;
	st.local.v2.u8 	[%rd2+8], {%rs1, %rs1};
	st.local.u8 	[%rd2+10], %rs2;
	st.local.v2.u8 	[%rd2+12], {%rs2, %rs2};
	st.local.u8 	[%rd2+14], %rs1;
	st.local.v2.u8 	[%rd2+16], {%rs2, %rs1};
	st.local.u8 	[%rd2+18], %rs2;
	mov.u32 	%r28, %ctaid.x;
	mov.u32 	%r1, %ntid.x;
	mov.u32 	%r29, %tid.x;
	mad.lo.s32 	%r30, %r28, %r1, %r29;
	mul.wide.s32 	%rd3, %r27, %r26;
	cvt.s64.s32 	%rd43, %r30;
	setp.le.s64 	%p1, %rd3, %rd43;
	@%p1 bra 	$L__BB0_27;
	setp.gt.s32 	%p2, %r25, 0;
	mov.u32 	%r31, %nctaid.x;
	mul.lo.s32 	%r32, %r31, %r1;
	cvt.s64.s32 	%rd5, %r32;
	@%p2 bra 	$L__BB0_2;
	bra.uni 	$L__BB0_26;
$L__BB0_2:
	and.b32  	%r2, %r25, 3;
	and.b32  	%r3, %r25, 2147483644;
	and.b32  	%r4, %r25, 1;
	mov.u64 	%rd33, d_avg;
$L__BB0_3:
	ld.param.u64 	%rd42, [_Z6kernelPK5PixelPS_iii_param_0];
	setp.lt.u32 	%p4, %r25, 4;
	cvta.to.global.u64 	%rd21, %rd42;
	shl.b64 	%rd22, %rd43, 2;
	add.s64 	%rd23, %rd21, %rd22;
	ld.global.u8 	%rs5, [%rd23];
	ld.global.u8 	%rs6, [%rd23+1];
	ld.global.u8 	%rs7, [%rd23+2];
	cvt.rn.f32.u16 	%f1, %rs5;
	cvt.rn.f32.u16 	%f2, %rs6;
	cvt.rn.f32.u16 	%f3, %rs7;
	mul.f32 	%f43, %f2, %f2;
	fma.rn.f32 	%f44, %f1, %f1, %f43;
	fma.rn.f32 	%f45, %f3, %f3, %f44;
	sqrt.rn.f32 	%f4, %f45;
	mov.f32 	%f122, 0fBF800008;
	mov.b32 	%r51, 0;
	mov.u32 	%r47, %r51;
	@%p4 bra 	$L__BB0_14;
	mov.u64 	%rd26, d_avg;
	add.s64 	%rd45, %rd26, 24;
	mov.u64 	%rd27, d_avg_norm;
	add.s64 	%rd44, %rd27, 8;
	mov.f32 	%f122, 0fBF800008;
	mov.b32 	%r45, 0;
	mov.u32 	%r47, %r45;
$L__BB0_5:
	.pragma "nounroll";
	setp.eq.f32 	%p5, %f4, 0f00000000;
	ld.const.f32 	%f48, [%rd45+-24];
	ld.const.f32 	%f49, [%rd45+-20];
	ld.const.f32 	%f50, [%rd45+-16];
	ld.const.f32 	%f51, [%rd44+-8];
	mul.f32 	%f52, %f49, %f2;
	fma.rn.f32 	%f53, %f48, %f1, %f52;
	fma.rn.f32 	%f7, %f50, %f3, %f53;
	setp.eq.f32 	%p6, %f51, 0f00000000;
	or.pred  	%p7, %p5, %p6;
	mov.f32 	%f118, 0fBF800000;
	@%p7 bra 	$L__BB0_7;
	mul.f32 	%f54, %f4, %f51;
	div.rn.f32 	%f55, %f7, %f54;
	setp.gt.f32 	%p8, %f55, 0f3F800000;
	selp.f32 	%f56, 0f3F800000, %f55, %p8;
	setp.lt.f32 	%p9, %f56, 0fBF800000;
	selp.f32 	%f118, 0fBF800000, %f56, %p9;
$L__BB0_7:
	setp.gt.f32 	%p11, %f118, %f122;
	selp.b32 	%r7, %r45, %r47, %p11;
	selp.f32 	%f10, %f118, %f122, %p11;
	ld.const.f32 	%f58, [%rd45+-12];
	ld.const.f32 	%f59, [%rd45+-8];
	ld.const.f32 	%f60, [%rd45+-4];
	ld.const.f32 	%f61, [%rd44+-4];
	mul.f32 	%f62, %f59, %f2;
	fma.rn.f32 	%f63, %f58, %f1, %f62;
	fma.rn.f32 	%f12, %f60, %f3, %f63;
	setp.eq.f32 	%p12, %f61, 0f00000000;
	or.pred  	%p13, %p5, %p12;
	mov.f32 	%f119, 0fBF800000;
	@%p13 bra 	$L__BB0_9;
	mul.f32 	%f64, %f4, %f61;
	div.rn.f32 	%f65, %f12, %f64;
	setp.gt.f32 	%p14, %f65, 0f3F800000;
	selp.f32 	%f66, 0f3F800000, %f65, %p14;
	setp.lt.f32 	%p15, %f66, 0fBF800000;
	selp.f32 	%f119, 0fBF800000, %f66, %p15;
$L__BB0_9:
	setp.gt.f32 	%p17, %f119, %f10;
	add.s32 	%r8, %r45, 1;
	selp.b32 	%r9, %r8, %r7, %p17;
	selp.f32 	%f15, %f119, %f10, %p17;
	ld.const.f32 	%f68, [%rd45];
	ld.const.f32 	%f69, [%rd45+4];
	ld.const.f32 	%f70, [%rd45+8];
	ld.const.f32 	%f71, [%rd44];
	mul.f32 	%f72, %f69, %f2;
	fma.rn.f32 	%f73, %f68, %f1, %f72;
	fma.rn.f32 	%f17, %f70, %f3, %f73;
	setp.eq.f32 	%p18, %f71, 0f00000000;
	or.pred  	%p19, %p5, %p18;
	mov.f32 	%f120, 0fBF800000;
	@%p19 bra 	$L__BB0_11;
	mul.f32 	%f74, %f4, %f71;
	div.rn.f32 	%f75, %f17, %f74;
	setp.gt.f32 	%p20, %f75, 0f3F800000;
	selp.f32 	%f76, 0f3F800000, %f75, %p20;
	setp.lt.f32 	%p21, %f76, 0fBF800000;
	selp.f32 	%f120, 0fBF800000, %f76, %p21;
$L__BB0_11:
	setp.gt.f32 	%p23, %f120, %f15;
	add.s32 	%r10, %r8, 1;
	selp.b32 	%r11, %r10, %r9, %p23;
	selp.f32 	%f20, %f120, %f15, %p23;
	ld.const.f32 	%f78, [%rd45+12];
	ld.const.f32 	%f79, [%rd45+16];
	ld.const.f32 	%f80, [%rd45+20];
	ld.const.f32 	%f81, [%rd44+4];
	mul.f32 	%f82, %f79, %f2;
	fma.rn.f32 	%f83, %f78, %f1, %f82;
	fma.rn.f32 	%f22, %f80, %f3, %f83;
	setp.eq.f32 	%p24, %f81, 0f00000000;
	or.pred  	%p25, %p5, %p24;
	mov.f32 	%f121, 0fBF800000;
	@%p25 bra 	$L__BB0_13;
	mul.f32 	%f84, %f4, %f81;
	div.rn.f32 	%f85, %f22, %f84;
	setp.gt.f32 	%p26, %f85, 0f3F800000;
	selp.f32 	%f86, 0f3F800000, %f85, %p26;
	setp.lt.f32 	%p27, %f86, 0fBF800000;
	selp.f32 	%f121, 0fBF800000, %f86, %p27;
$L__BB0_13:
	setp.gt.f32 	%p28, %f121, %f20;
	add.s32 	%r36, %r10, 1;
	selp.b32 	%r47, %r36, %r11, %p28;
	selp.f32 	%f122, %f121, %f20, %p28;
	add.s64 	%rd45, %rd45, 48;
	add.s64 	%rd44, %rd44, 16;
	add.s32 	%r45, %r10, 2;
	setp.ne.s32 	%p29, %r45, %r3;
	mov.u32 	%r51, %r3;
	@%p29 bra 	$L__BB0_5;
$L__BB0_14:
	setp.eq.s32 	%p30, %r2, 0;
	@%p30 bra 	$L__BB0_25;
	setp.eq.s32 	%p31, %r2, 1;
	@%p31 bra 	$L__BB0_21;
	setp.eq.f32 	%p32, %f4, 0f00000000;
	mul.lo.s32 	%r38, %r51, 3;
	mul.wide.u32 	%rd28, %r38, 4;
	mov.u64 	%rd29, d_avg;
	add.s64 	%rd11, %rd29, %rd28;
	ld.const.f32 	%f88, [%rd11];
	ld.const.f32 	%f89, [%rd11+4];
	ld.const.f32 	%f90, [%rd11+8];
	mul.wide.u32 	%rd30, %r51, 4;
	mov.u64 	%rd31, d_avg_norm;
	add.s64 	%rd12, %rd31, %rd30;
	ld.const.f32 	%f91, [%rd12];
	mul.f32 	%f92, %f89, %f2;
	fma.rn.f32 	%f93, %f88, %f1, %f92;
	fma.rn.f32 	%f28, %f90, %f3, %f93;
	setp.eq.f32 	%p33, %f91, 0f00000000;
	or.pred  	%p34, %p32, %p33;
	mov.f32 	%f123, 0fBF800000;
	@%p34 bra 	$L__BB0_18;
	mul.f32 	%f94, %f4, %f91;
	div.rn.f32 	%f95, %f28, %f94;
	setp.gt.f32 	%p35, %f95, 0f3F800000;
	selp.f32 	%f96, 0f3F800000, %f95, %p35;
	setp.lt.f32 	%p36, %f96, 0fBF800000;
	selp.f32 	%f123, 0fBF800000, %f96, %p36;
$L__BB0_18:
	setp.gt.f32 	%p38, %f123, %f122;
	selp.b32 	%r17, %r51, %r47, %p38;
	selp.f32 	%f31, %f123, %f122, %p38;
	ld.const.f32 	%f98, [%rd11+12];
	ld.const.f32 	%f99, [%rd11+16];
	ld.const.f32 	%f100, [%rd11+20];
	ld.const.f32 	%f101, [%rd12+4];
	mul.f32 	%f102, %f99, %f2;
	fma.rn.f32 	%f103, %f98, %f1, %f102;
	fma.rn.f32 	%f33, %f100, %f3, %f103;
	setp.eq.f32 	%p39, %f101, 0f00000000;
	or.pred  	%p40, %p32, %p39;
	mov.f32 	%f124, 0fBF800000;
	@%p40 bra 	$L__BB0_20;
	mul.f32 	%f104, %f4, %f101;
	div.rn.f32 	%f105, %f33, %f104;
	setp.gt.f32 	%p41, %f105, 0f3F800000;
	selp.f32 	%f106, 0f3F800000, %f105, %p41;
	setp.lt.f32 	%p42, %f106, 0fBF800000;
	selp.f32 	%f124, 0fBF800000, %f106, %p42;
$L__BB0_20:
	setp.gt.f32 	%p43, %f124, %f31;
	add.s32 	%r39, %r51, 1;
	selp.b32 	%r47, %r39, %r17, %p43;
	selp.f32 	%f122, %f124, %f31, %p43;
	add.s32 	%r51, %r51, 2;
$L__BB0_21:
	setp.eq.s32 	%p44, %r4, 0;
	@%p44 bra 	$L__BB0_25;
	setp.eq.f32 	%p45, %f4, 0f00000000;
	mul.lo.s32 	%r40, %r51, 3;
	mul.wide.u32 	%rd32, %r40, 4;
	add.s64 	%rd34, %rd33, %rd32;
	ld.const.f32 	%f108, [%rd34];
	ld.const.f32 	%f109, [%rd34+4];
	ld.const.f32 	%f110, [%rd34+8];
	mul.wide.u32 	%rd35, %r51, 4;
	mov.u64 	%rd36, d_avg_norm;
	add.s64 	%rd37, %rd36, %rd35;
	ld.const.f32 	%f111, [%rd37];
	mul.f32 	%f112, %f109, %f2;
	fma.rn.f32 	%f113, %f108, %f1, %f112;
	fma.rn.f32 	%f39, %f110, %f3, %f113;
	setp.eq.f32 	%p46, %f111, 0f00000000;
	or.pred  	%p47, %p45, %p46;
	mov.f32 	%f126, 0fBF800000;
	@%p47 bra 	$L__BB0_24;
	mul.f32 	%f114, %f4, %f111;
	div.rn.f32 	%f115, %f39, %f114;
	setp.gt.f32 	%p48, %f115, 0f3F800000;
	selp.f32 	%f116, 0f3F800000, %f115, %p48;
	setp.lt.f32 	%p49, %f116, 0fBF800000;
	selp.f32 	%f126, 0fBF800000, %f116, %p49;
$L__BB0_24:
	setp.gt.f32 	%p50, %f126, %f122;
	selp.b32 	%r47, %r51, %r47, %p50;
$L__BB0_25:
	mul.wide.u32 	%rd38, %r47, 4;
	add.s64 	%rd39, %rd2, %rd38;
	.pragma "used_bytes_mask 7";
	ld.local.u32 	%r41, [%rd39];
	bfe.u32 	%r42, %r41, 0, 8;
	bfe.u32 	%r43, %r41, 8, 8;
	bfe.u32 	%r44, %r41, 16, 8;
	shl.b64 	%rd40, %rd43, 2;
	add.s64 	%rd41, %rd1, %rd40;
	st.global.u8 	[%rd41], %r42;
	st.global.u8 	[%rd41+1], %r43;
	st.global.u8 	[%rd41+2], %r44;
	mov.b16 	%rs8, 255;
	st.global.u8 	[%rd41+3], %rs8;
	add.s64 	%rd43, %rd43, %rd5;
	setp.lt.s64 	%p51, %rd43, %rd3;
	@%p51 bra 	$L__BB0_3;
	bra.uni 	$L__BB0_27;
$L__BB0_26:
	shl.b64 	%rd19, %rd43, 2;
	add.s64 	%rd20, %rd1, %rd19;
	mov.b16 	%rs3, 255;
	st.global.u8 	[%rd20], %rs3;
	mov.b16 	%rs4, 0;
	st.global.u8 	[%rd20+1], %rs4;
	st.global.u8 	[%rd20+2], %rs4;
	st.global.u8 	[%rd20+3], %rs3;
	add.s64 	%rd43, %rd43, %rd5;
	setp.lt.s64 	%p3, %rd43, %rd3;
	@%p3 bra 	$L__BB0_26;
$L__BB0_27:
	ret;

}


// ===== COMPILED SASS (sm_100) =====

	.target	sm_100

	.elftype	@"ET_EXEC"


//--------------------- .note.nv.tkinfo           --------------------------
	.section	.note.nv.tkinfo,"",@"SHT_NOTE"
	.sectionflags	@"SHF_NOTE_NV_TKINFO"
	.tkinfo
        /*0018*/ 	.word	0x00000002
        /*0030*/ 	.string	""
        /*0030*/ 	.string	"ptxas"
        /*0030*/ 	.string	"Cuda compilation tools, release 13.0, V13.0.88"
        /*0030*/ 	.string	"Build cuda_13.0.r13.0/compiler.36424714_0"
        /*0030*/ 	.string	"-arch sm_100 -m 64 "



//--------------------- .note.nv.cuinfo           --------------------------
	.section	.note.nv.cuinfo,"",@"SHT_NOTE"
	.sectionflags	@"SHF_NOTE_NV_CUINFO"
        /*0018*/ 	.short	0x0002
        /*001a*/ 	.short	0x0064
        /*001c*/ 	.short	0x0082
	.zero		2


//--------------------- .nv.info                  --------------------------
	.section	.nv.info,"",@"SHT_CUDA_INFO"
	.align	4


	//----- nvinfo : EIATTR_REGCOUNT
	.align		4
        /*0000*/ 	.byte	0x04, 0x2f
        /*0002*/ 	.short	(.L_3 - .L_2)
	.align		4
.L_2:
        /*0004*/ 	.word	index@(_Z6kernelPK5PixelPS_iii)
        /*0008*/ 	.word	0x0000001b


	//----- nvinfo : EIATTR_FRAME_SIZE
	.align		4
.L_3:
        /*000c*/ 	.byte	0x04, 0x11
        /*000e*/ 	.short	(.L_5 - .L_4)
	.align		4
.L_4:
        /*0010*/ 	.word	index@($__internal_1_$__cuda_sm3x_div_rn_noftz_f32_slowpath)
        /*0014*/ 	.word	0x00000018


	//----- nvinfo : EIATTR_FRAME_SIZE
	.align		4
.L_5:
        /*0018*/ 	.byte	0x04, 0x11
        /*001a*/ 	.short	(.L_7 - .L_6)
	.align		4
.L_6:
        /*001c*/ 	.word	index@($__internal_0_$__cuda_sm20_sqrt_rn_f32_slowpath)
        /*0020*/ 	.word	0x00000018


	//----- nvinfo : EIATTR_FRAME_SIZE
	.align		4
.L_7:
        /*0024*/ 	.byte	0x04, 0x11
        /*0026*/ 	.short	(.L_9 - .L_8)
	.align		4
.L_8:
        /*0028*/ 	.word	index@(_Z6kernelPK5PixelPS_iii)
        /*002c*/ 	.word	0x00000018


	//----- nvinfo : EIATTR_MIN_STACK_SIZE
	.align		4
.L_9:
        /*0030*/ 	.byte	0x04, 0x12
        /*0032*/ 	.short	(.L_11 - .L_10)
	.align		4
.L_10:
        /*0034*/ 	.word	index@(_Z6kernelPK5PixelPS_iii)
        /*0038*/ 	.word	0x00000018
.L_11:


//--------------------- .nv.compat                --------------------------
	.section	.nv.compat,"",@"SHT_CUDA_COMPAT_INFO"
	.align	4
        /*0000*/ 	.byte	0x02, 0x09, 0x00, 0x00, 0x02, 0x02, 0x01, 0x00, 0x02, 0x05, 0x05, 0x00, 0x03, 0x07, 0x01, 0x01
        /*0010*/ 	.byte	0x02, 0x03, 0x00, 0x00, 0x02, 0x06, 0x01, 0x00, 0x04, 0x0b, 0x08, 0x00, 0x01, 0x00, 0x00, 0x00
        /*0020*/ 	.byte	0x00, 0x00, 0x00, 0x00


//--------------------- .nv.info._Z6kernelPK5PixelPS_iii --------------------------
	.section	.nv.info._Z6kernelPK5PixelPS_iii,"",@"SHT_CUDA_INFO"
	.sectionflags	@""
	.align	4


	//----- nvinfo : EIATTR_CUDA_API_VERSION
	.align		4
        /*0000*/ 	.byte	0x04, 0x37
        /*0002*/ 	.short	(.L_13 - .L_12)
.L_12:
        /*0004*/ 	.word	0x00000082


	//----- nvinfo : EIATTR_KPARAM_INFO
	.align		4
.L_13:
        /*0008*/ 	.byte	0x04, 0x17
        /*000a*/ 	.short	(.L_15 - .L_14)
.L_14:
        /*000c*/ 	.word	0x00000000
        /*0010*/ 	.short	0x0004
        /*0012*/ 	.short	0x0018
        /*0014*/ 	.byte	0x00, 0xf0, 0x11, 0x00


	//----- nvinfo : EIATTR_KPARAM_INFO
	.align		4
.L_15:
        /*0018*/ 	.byte	0x04, 0x17
        /*001a*/ 	.short	(.L_17 - .L_16)
.L_16:
        /*001c*/ 	.word	0x00000000
        /*0020*/ 	.short	0x0003
        /*0022*/ 	.short	0x0014
        /*0024*/ 	.byte	0x00, 0xf0, 0x11, 0x00


	//----- nvinfo : EIATTR_KPARAM_INFO
	.align		4
.L_17:
        /*0028*/ 	.byte	0x04, 0x17
        /*002a*/ 	.short	(.L_19 - .L_18)
.L_18:
        /*002c*/ 	.word	0x00000000
        /*0030*/ 	.short	0x0002
        /*0032*/ 	.short	0x0010
        /*0034*/ 	.byte	0x00, 0xf0, 0x11, 0x00


	//----- nvinfo : EIATTR_KPARAM_INFO
	.align		4
.L_19:
        /*0038*/ 	.byte	0x04, 0x17
        /*003a*/ 	.short	(.L_21 - .L_20)
.L_20:
        /*003c*/ 	.word	0x00000000
        /*0040*/ 	.short	0x0001
        /*0042*/ 	.short	0x0008
        /*0044*/ 	.byte	0x00, 0xf5, 0x21, 0x00


	//----- nvinfo : EIATTR_KPARAM_INFO
	.align		4
.L_21:
        /*0048*/ 	.byte	0x04, 0x17
        /*004a*/ 	.short	(.L_23 - .L_22)
.L_22:
        /*004c*/ 	.word	0x00000000
        /*0050*/ 	.short	0x0000
        /*0052*/ 	.short	0x0000
        /*0054*/ 	.byte	0x00, 0xf5, 0x21, 0x00


	//----- nvinfo : EIATTR_SPARSE_MMA_MASK
	.align		4
.L_23:
        /*0058*/ 	.byte	0x03, 0x50
        /*005a*/ 	.short	0x0000


	//----- nvinfo : EIATTR_MAXREG_COUNT
	.align		4
        /*005c*/ 	.byte	0x03, 0x1b
        /*005e*/ 	.short	0x00ff


	//----- nvinfo : EIATTR_MERCURY_ISA_VERSION
	.align		4
        /*0060*/ 	.byte	0x03, 0x5f
        /*0062*/ 	.short	0x0101


	//----- nvinfo : EIATTR_UNUSED_LOAD_BYTE_OFFSET
	.align		4
        /*0064*/ 	.byte	0x04, 0x44
        /*0066*/ 	.short	(.L_25 - .L_24)


	//   ....[0]....
.L_24:
        /*0068*/ 	.word	0x000013b0
        /*006c*/ 	.word	0x00000007


	//----- nvinfo : EIATTR_VRC_CTA_INIT_COUNT
	.align		4
.L_25:
        /*0070*/ 	.byte	0x02, 0x4a
	.zero		1
	.zero		1


	//----- nvinfo : EIATTR_EXIT_INSTR_OFFSETS
	.align		4
        /*0074*/ 	.byte	0x04, 0x1c
        /*0076*/ 	.short	(.L_27 - .L_26)


	//   ....[0]....
.L_26:
        /*0078*/ 	.word	0x000001a0


	//   ....[1]....
        /*007c*/ 	.word	0x000002f0


	//   ....[2]....
        /*0080*/ 	.word	0x000014b0


	//----- nvinfo : EIATTR_CRS_STACK_SIZE
	.align		4
.L_27:
        /*0084*/ 	.byte	0x04, 0x1e
        /*0086*/ 	.short	(.L_29 - .L_28)
.L_28:
        /*0088*/ 	.word	0x00000000


	//----- nvinfo : EIATTR_CBANK_PARAM_SIZE
	.align		4
.L_29:
        /*008c*/ 	.byte	0x03, 0x19
        /*008e*/ 	.short	0x001c


	//----- nvinfo : EIATTR_PARAM_CBANK
	.align		4
        /*0090*/ 	.byte	0x04, 0x0a
        /*0092*/ 	.short	(.L_31 - .L_30)
	.align		4
.L_30:
        /*0094*/ 	.word	index@(.nv.constant0._Z6kernelPK5PixelPS_iii)
        /*0098*/ 	.short	0x0380
        /*009a*/ 	.short	0x001c


	//----- nvinfo : EIATTR_SW_WAR
	.align		4
.L_31:
        /*009c*/ 	.byte	0x04, 0x36
        /*009e*/ 	.short	(.L_33 - .L_32)
.L_32:
        /*00a0*/ 	.word	0x00000008
.L_33:


//--------------------- .nv.callgraph             --------------------------
	.section	.nv.callgraph,"",@"SHT_CUDA_CALLGRAPH"
	.align	4
	.sectionentsize	8
	.align		4
        /*0000*/ 	.word	0x00000000
	.align		4
        /*0004*/ 	.word	0xffffffff
	.align		4
        /*0008*/ 	.word	0x00000000
	.align		4
        /*000c*/ 	.word	0xfffffffe
	.align		4
        /*0010*/ 	.word	0x00000000
	.align		4
        /*0014*/ 	.word	0xfffffffd
	.align		4
        /*0018*/ 	.word	0x00000000
	.align		4
        /*001c*/ 	.word	0xfffffffc


//--------------------- .nv.constant3             --------------------------
	.section	.nv.constant3,"a",@progbits
	.align	4
.nv.constant3:
	.type		d_avg,@object
	.size		d_avg,(d_avg_norm - d_avg)
d_avg:
	.zero		384
	.type		d_avg_norm,@object
	.size		d_avg_norm,(.L_1 - d_avg_norm)
d_avg_norm:
	.zero		128
.L_1:


//--------------------- .text._Z6kernelPK5PixelPS_iii --------------------------
	.section	.text._Z6kernelPK5PixelPS_iii,"ax",@progbits
	.align	128
        .global         _Z6kernelPK5PixelPS_iii
        .type           _Z6kernelPK5PixelPS_iii,@function
        .size           _Z6kernelPK5PixelPS_iii,(.L_x_52 - _Z6kernelPK5PixelPS_iii)
        .other          _Z6kernelPK5PixelPS_iii,@"STO_CUDA_ENTRY STV_DEFAULT"
_Z6kernelPK5PixelPS_iii:
.text._Z6kernelPK5PixelPS_iii:
[----:B------:R-:W0:Y:S01]  /*0000*/  LDC R1, c[0x0][0x37c] ;  /* 0x0000df00ff017b82 */ /* 0x000e220000000800 */
[----:B------:R-:W1:Y:S07]  /*0010*/  S2R R7, SR_TID.X ;  /* 0x0000000000077919 */ /* 0x000e6e0000002100 */
[----:B------:R-:W1:Y:S01]  /*0020*/  S2UR UR6, SR_CTAID.X ;  /* 0x00000000000679c3 */ /* 0x000e620000002500 */
[----:B------:R-:W2:Y:S01]  /*0030*/  LDCU.64 UR4, c[0x0][0x390] ;  /* 0x00007200ff0477ac */ /* 0x000ea20008000a00 */
[----:B0-----:R-:W-:Y:S01]  /*0040*/  VIADD R1, R1, 0xffffffe8 ;  /* 0xffffffe801017836 */ /* 0x001fe20000000000 */
[----:B------:R-:W-:Y:S01]  /*0050*/  MOV R3, 0xffff ;  /* 0x0000ffff00037802 */ /* 0x000fe20000000f00 */
[----:B------:R-:W-:-:S02]  /*0060*/  IMAD.MOV.U32 R0, RZ, RZ, 0xff ;  /* 0x000000ffff007424 */ /* 0x000fc400078e00ff */
[----:B------:R-:W-:Y:S01]  /*0070*/  IMAD.MOV.U32 R2, RZ, RZ, 0xff00 ;  /* 0x0000ff00ff027424 */ /* 0x000fe200078e00ff */
[----:B------:R0:W-:Y:S01]  /*0080*/  STL.U8 [R1+0x2], RZ ;  /* 0x000002ff01007387 */ /* 0x0001e20000100000 */
[----:B------:R-:W1:Y:S01]  /*0090*/  LDC R8, c[0x0][0x360] ;  /* 0x0000d800ff087b82 */ /* 0x000e620000000800 */
[----:B------:R-:W-:Y:S02]  /*00a0*/  IMAD.MOV.U32 R6, RZ, RZ, 0xff ;  /* 0x000000ffff067424 */ /* 0x000fe400078e00ff */
[----:B------:R0:W-:Y:S04]  /*00b0*/  STL.U16 [R1], R0 ;  /* 0x0000000001007387 */ /* 0x0001e80000100400 */
[----:B------:R0:W-:Y:S01]  /*00c0*/  STL.U16 [R1+0x10], R0 ;  /* 0x0000100001007387 */ /* 0x0001e20000100400 */
[----:B--2---:R-:W-:-:S03]  /*00d0*/  UIMAD.WIDE UR4, UR5, UR4, URZ ;  /* 0x00000004050472a5 */ /* 0x004fc6000f8e02ff */
[----:B------:R0:W-:Y:S04]  /*00e0*/  STL.U16 [R1+0x4], R2 ;  /* 0x0000040201007387 */ /* 0x0001e80000100400 */
[----:B------:R0:W-:Y:S01]  /*00f0*/  STL.U16 [R1+0xc], R3 ;  /* 0x00000c0301007387 */ /* 0x0001e20000100400 */
[----:B------:R-:W-:-:S03]  /*0100*/  IMAD.U32 R5, RZ, RZ, UR5 ;  /* 0x00000005ff057e24 */ /* 0x000fc6000f8e00ff */
[----:B------:R0:W-:Y:S01]  /*0110*/  STL.U8 [R1+0x6], RZ ;  /* 0x000006ff01007387 */ /* 0x0001e20000100000 */
[----:B-1----:R-:W-:-:S03]  /*0120*/  IMAD R7, R8, UR6, R7 ;  /* 0x0000000608077c24 */ /* 0x002fc6000f8e0207 */
[----:B------:R0:W-:Y:S02]  /*0130*/  STL.U16 [R1+0x8], RZ ;  /* 0x000008ff01007387 */ /* 0x0001e40000100400 */
[----:B------:R-:W-:Y:S02]  /*0140*/  ISETP.LT.U32.AND P0, PT, R7, UR4, PT ;  /* 0x0000000407007c0c */ /* 0x000fe4000bf01070 */
[----:B------:R0:W-:Y:S01]  /*0150*/  STL.U8 [R1+0xe], RZ ;  /* 0x00000eff01007387 */ /* 0x0001e20000100000 */
[----:B------:R-:W-:-:S03]  /*0160*/  SHF.R.S32.HI R4, RZ, 0x1f, R7 ;  /* 0x0000001fff047819 */ /* 0x000fc60000011407 */
[----:B------:R0:W-:Y:S01]  /*0170*/  STL.U8 [R1+0xa], R6 ;  /* 0x00000a0601007387 */ /* 0x0001e20000100000 */
[----:B------:R-:W-:-:S03]  /*0180*/  ISETP.GT.AND.EX P0, PT, R5, R4, PT, P0 ;  /* 0x000000040500720c */ /* 0x000fc60003f04300 */
[----:B------:R0:W-:Y:S10]  /*0190*/  STL.U8 [R1+0x12], R6 ;  /* 0x0000120601007387 */ /* 0x0001f40000100000 */
[----:B0-----:R-:W-:Y:S05]  /*01a0*/  @!P0 EXIT ;  /* 0x000000000000894d */ /* 0x001fea0003800000 */
[----:B------:R-:W0:Y:S01]  /*01b0*/  LDCU UR6, c[0x0][0x398] ;  /* 0x00007300ff0677ac */ /* 0x000e220008000800 */
[----:B------:R-:W-:Y:S01]  /*01c0*/  IMAD.MOV.U32 R3, RZ, RZ, R7 ;  /* 0x000000ffff037224 */ /* 0x000fe200078e0007 */
[----:B------:R-:W1:Y:S01]  /*01d0*/  LDCU UR7, c[0x0][0x370] ;  /* 0x00006e00ff0777ac */ /* 0x000e620008000800 */
[----:B------:R-:W2:Y:S01]  /*01e0*/  LDCU.64 UR8, c[0x0][0x358] ;  /* 0x00006b00ff0877ac */ /* 0x000ea20008000a00 */
[----:B------:R-:W3:Y:S01]  /*01f0*/  LDCU.64 UR10, c[0x0][0x388] ;  /* 0x00007100ff0a77ac */ /* 0x000ee20008000a00 */
[----:B0-----:R-:W-:Y:S01]  /*0200*/  UISETP.GT.AND UP0, UPT, UR6, URZ, UPT ;  /* 0x000000ff0600728c */ /* 0x001fe2000bf04270 */
[----:B-1----:R-:W-:-:S05]  /*0210*/  IMAD R2, R8, UR7, RZ ;  /* 0x0000000708027c24 */ /* 0x002fca000f8e02ff */
[----:B------:R-:W-:-:S03]  /*0220*/  SHF.R.S32.HI R5, RZ, 0x1f, R2 ;  /* 0x0000001fff057819 */ /* 0x000fc60000011402 */
[----:B--23--:R-:W-:Y:S05]  /*0230*/  BRA.U UP0, `(.L_x_0) ;  /* 0x0000000100307547 */ /* 0x00cfea000b800000 */
.L_x_1:
[----:B0-----:R-:W-:-:S04]  /*0240*/  LEA R8, P0, R3, UR10, 0x2 ;  /* 0x0000000a03087c11 */ /* 0x001fc8000f8010ff */
[----:B------:R-:W-:Y:S02]  /*0250*/  LEA.HI.X R9, R3, UR11, R4, 0x2, P0 ;  /* 0x0000000b03097c11 */ /* 0x000fe400080f1404 */
[----:B------:R-:W-:-:S03]  /*0260*/  IADD3 R3, P0, PT, R2, R3, RZ ;  /* 0x0000000302037210 */ /* 0x000fc60007f1e0ff */
[----:B------:R0:W-:Y:S01]  /*0270*/  STG.E.U8 desc[UR8][R8.64], R6 ;  /* 0x0000000608007986 */ /* 0x0001e2000c101108 */
[----:B------:R-:W-:Y:S02]  /*0280*/  IADD3.X R4, PT, PT, R5, R4, RZ, P0, !PT ;  /* 0x0000000405047210 */ /* 0x000fe400007fe4ff */
[----:B------:R-:W-:Y:S01]  /*0290*/  ISETP.GE.U32.AND P0, PT, R3, UR4, PT ;  /* 0x0000000403007c0c */ /* 0x000fe2000bf06070 */
[----:B------:R0:W-:Y:S03]  /*02a0*/  STG.E.U8 desc[UR8][R8.64+0x1], RZ ;  /* 0x000001ff08007986 */ /* 0x0001e6000c101108 */
[----:B------:R-:W-:Y:S01]  /*02b0*/  ISETP.GE.AND.EX P0, PT, R4, UR5, PT, P0 ;  /* 0x0000000504007c0c */ /* 0x000fe2000bf06300 */
[----:B------:R0:W-:Y:S04]  /*02c0*/  STG.E.U8 desc[UR8][R8.64+0x2], RZ ;  /* 0x000002ff08007986 */ /* 0x0001e8000c101108 */
[----:B------:R0:W-:Y:S08]  /*02d0*/  STG.E.U8 desc[UR8][R8.64+0x3], R6 ;  /* 0x0000030608007986 */ /* 0x0001f0000c101108 */
[----:B------:R-:W-:Y:S05]  /*02e0*/  @!P0 BRA `(.L_x_1) ;  /* 0xfffffffc00d48947 */ /* 0x000fea000383ffff */
[----:B------:R-:W-:Y:S05]  /*02f0*/  EXIT ;  /* 0x000000000000794d */ /* 0x000fea0003800000 */
.L_x_0:
[----:B------:R-:W-:Y:S02]  /*0300*/  ULOP3.LUT UR7, UR6, 0x3, URZ, 0xc0, !UPT ;  /* 0x0000000306077892 */ /* 0x000fe4000f8ec0ff */
[----:B------:R-:W-:-:S12]  /*0310*/  ULOP3.LUT UR6, UR6, 0x7ffffffc, URZ, 0xc0, !UPT ;  /* 0x7ffffffc06067892 */ /* 0x000fd8000f8ec0ff */
.L_x_37:
[----:B0-----:R-:W0:Y:S01]  /*0320*/  LDCU.64 UR10, c[0x0][0x380] ;  /* 0x00007000ff0a77ac */ /* 0x001e220008000a00 */
[----:B------:R-:W1:Y:S01]  /*0330*/  LDC R14, c[0x0][0x398] ;  /* 0x0000e600ff0e7b82 */ /* 0x000e620000000800 */
[----:B0-----:R-:W-:-:S04]  /*0340*/  LEA R10, P0, R3, UR10, 0x2 ;  /* 0x0000000a030a7c11 */ /* 0x001fc8000f8010ff */
[----:B------:R-:W-:-:S05]  /*0350*/  LEA.HI.X R11, R3, UR11, R4, 0x2, P0 ;  /* 0x0000000b030b7c11 */ /* 0x000fca00080f1404 */
[----:B------:R-:W2:Y:S04]  /*0360*/  LDG.E.U8 R6, desc[UR8][R10.64+0x1] ;  /* 0x000001080a067981 */ /* 0x000ea8000c1e1100 */
[----:B------:R-:W3:Y:S04]  /*0370*/  LDG.E.U8 R7, desc[UR8][R10.64] ;  /* 0x000000080a077981 */ /* 0x000ee8000c1e1100 */
[----:B------:R-:W4:Y:S01]  /*0380*/  LDG.E.U8 R8, desc[UR8][R10.64+0x2] ;  /* 0x000002080a087981 */ /* 0x000f22000c1e1100 */
[----:B------:R-:W-:Y:S01]  /*0390*/  BSSY.RECONVERGENT B0, `(.L_x_2) ;  /* 0x0000013000007945 */ /* 0x000fe20003800200 */
[----:B-1----:R-:W-:-:S02]  /*03a0*/  ISETP.GE.U32.AND P0, PT, R14, 0x4, PT ;  /* 0x000000040e00780c */ /* 0x002fc40003f06070 */
[----:B--2---:R-:W-:Y:S02]  /*03b0*/  I2FP.F32.U32 R6, R6 ;  /* 0x0000000600067245 */ /* 0x004fe40000201000 */
[----:B---3--:R-:W-:-:S03]  /*03c0*/  I2FP.F32.U32 R7, R7 ;  /* 0x0000000700077245 */ /* 0x008fc60000201000 */
[----:B------:R-:W-:Y:S01]  /*03d0*/  FMUL R0, R6, R6 ;  /* 0x0000000606007220 */ /* 0x000fe20000400000 */
[----:B----4-:R-:W-:-:S03]  /*03e0*/  I2FP.F32.U32 R8, R8 ;  /* 0x0000000800087245 */ /* 0x010fc60000201000 */
[----:B------:R-:W-:-:S04]  /*03f0*/  FFMA R9, R7, R7, R0 ;  /* 0x0000000707097223 */ /* 0x000fc80000000000 */
[----:B------:R-:W-:-:S04]  /*0400*/  FFMA R12, R8, R8, R9 ;  /* 0x00000008080c7223 */ /* 0x000fc80000000009 */
[----:B------:R-:W-:Y:S01]  /*0410*/  VIADD R0, R12, 0xf3000000 ;  /* 0xf30000000c007836 */ /* 0x000fe20000000000 */
[----:B------:R0:W1:Y:S04]  /*0420*/  MUFU.RSQ R13, R12 ;  /* 0x0000000c000d7308 */ /* 0x0000680000001400 */
[----:B------:R-:W-:-:S13]  /*0430*/  ISETP.GT.U32.AND P1, PT, R0, 0x727fffff, PT ;  /* 0x727fffff0000780c */ /* 0x000fda0003f24070 */
[----:B01----:R-:W-:Y:S05]  /*0440*/  @!P1 BRA `(.L_x_3) ;  /* 0x00000000000c9947 */ /* 0x003fea0003800000 */
[----:B------:R-:W-:-:S07]  /*0450*/  MOV R14, 0x470 ;  /* 0x00000470000e7802 */ /* 0x000fce0000000f00 */
[----:B------:R-:W-:Y:S05]  /*0460*/  CALL.REL.NOINC `($__internal_0_$__cuda_sm20_sqrt_rn_f32_slowpath) ;  /* 0x0000001000147944 */ /* 0x000fea0003c00000 */
[----:B------:R-:W-:Y:S05]  /*0470*/  BRA `(.L_x_4) ;  /* 0x0000000000107947 */ /* 0x000fea0003800000 */
.L_x_3:
[----:B------:R-:W-:Y:S01]  /*0480*/  FMUL.FTZ R9, R12, R13 ;  /* 0x0000000d0c097220 */ /* 0x000fe20000410000 */
[----:B------:R-:W-:-:S03]  /*0490*/  FMUL.FTZ R10, R13, 0.5 ;  /* 0x3f0000000d0a7820 */ /* 0x000fc60000410000 */
[----:B------:R-:W-:-:S04]  /*04a0*/  FFMA R0, -R9, R9, R12 ;  /* 0x0000000909007223 */ /* 0x000fc8000000010c */
[----:B------:R-:W-:-:S07]  /*04b0*/  FFMA R9, R0, R10, R9 ;  /* 0x0000000a00097223 */ /* 0x000fce0000000009 */
.L_x_4:
[----:B------:R-:W-:Y:S05]  /*04c0*/  BSYNC.RECONVERGENT B0 ;  /* 0x0000000000007941 */ /* 0x000fea0003800200 */
.L_x_2:
[----:B------:R-:W-:Y:S02]  /*04d0*/  HFMA2 R12, -RZ, RZ, 0, 0 ;  /* 0x00000000ff0c7431 */ /* 0x000fe400000001ff */
[----:B------:R-:W-:Y:S02]  /*04e0*/  IMAD.MOV.U32 R10, RZ, RZ, -0x407ffff8 ;  /* 0xbf800008ff0a7424 */ /* 0x000fe400078e00ff */
[----:B------:R-:W-:Y:S01]  /*04f0*/  IMAD.MOV.U32 R17, RZ, RZ, RZ ;  /* 0x000000ffff117224 */ /* 0x000fe200078e00ff */
[----:B------:R-:W-:Y:S06]  /*0500*/  @!P0 BRA `(.L_x_5) ;  /* 0x0000000800008947 */ /* 0x000fec0003800000 */
[----:B------:R-:W-:Y:S01]  /*0510*/  IMAD.MOV.U32 R11, RZ, RZ, 0x18 ;  /* 0x00000018ff0b7424 */ /* 0x000fe200078e00ff */
[----:B------:R-:W-:Y:S01]  /*0520*/  MOV R17, RZ ;  /* 0x000000ff00117202 */ /* 0x000fe20000000f00 */
[----:B------:R-:W-:Y:S02]  /*0530*/  IMAD.MOV.U32 R13, RZ, RZ, 0x188 ;  /* 0x00000188ff0d7424 */ /* 0x000fe400078e00ff */
[----:B------:R-:W-:Y:S02]  /*0540*/  IMAD.MOV.U32 R10, RZ, RZ, -0x407ffff8 ;  /* 0xbf800008ff0a7424 */ /* 0x000fe400078e00ff */
[----:B------:R-:W-:-:S07]  /*0550*/  IMAD.MOV.U32 R12, RZ, RZ, RZ ;  /* 0x000000ffff0c7224 */ /* 0x000fce00078e00ff */
.L_x_22:
[----:B------:R-:W0:Y:S01]  /*0560*/  LDC R16, c[0x3][R13+-0x8] ;  /* 0x00fffe000d107b82 */ /* 0x000e220000000800 */
[----:B------:R-:W-:Y:S01]  /*0570*/  FSETP.NEU.AND P0, PT, R9, RZ, PT ;  /* 0x000000ff0900720b */ /* 0x000fe20003f0d000 */
[----:B------:R-:W-:Y:S01]  /*0580*/  BSSY.RECONVERGENT B2, `(.L_x_6) ;  /* 0x0000018000027945 */ /* 0x000fe20003800200 */
[----:B------:R-:W-:-:S05]  /*0590*/  IMAD.MOV.U32 R19, RZ, RZ, -0x40800000 ;  /* 0xbf800000ff137424 */ /* 0x000fca00078e00ff */
[----:B------:R-:W1:Y:S08]  /*05a0*/  LDC.64 R14, c[0x3][R11+-0x18] ;  /* 0x00fffa000b0e7b82 */ /* 0x000e700000000a00 */
[----:B------:R-:W2:Y:S01]  /*05b0*/  LDC R23, c[0x3][R11+-0x10] ;  /* 0x00fffc000b177b82 */ /* 0x000ea20000000800 */
[----:B0-----:R-:W-:Y:S01]  /*05c0*/  FSETP.EQ.OR P1, PT, R16, RZ, !P0 ;  /* 0x000000ff1000720b */ /* 0x001fe20004722400 */
[----:B-1----:R-:W-:-:S04]  /*05d0*/  FMUL R0, R6, R15 ;  /* 0x0000000f06007220 */ /* 0x002fc80000400000 */
[----:B------:R-:W-:-:S04]  /*05e0*/  FFMA R15, R7, R14, R0 ;  /* 0x0000000e070f7223 */ /* 0x000fc80000000000 */
[----:B--2---:R-:W-:-:S04]  /*05f0*/  FFMA R23, R8, R23, R15 ;  /* 0x0000001708177223 */ /* 0x004fc8000000000f */
[----:B------:R-:W-:Y:S05]  /*0600*/  @P1 BRA `(.L_x_7) ;  /* 0x00000000003c1947 */ /* 0x000fea0003800000 */
[----:B------:R-:W-:Y:S01]  /*0610*/  FMUL R20, R16, R9 ;  /* 0x0000000910147220 */ /* 0x000fe20000400000 */
[----:B------:R-:W-:Y:S03]  /*0620*/  BSSY.RECONVERGENT B3, `(.L_x_8) ;  /* 0x000000b000037945 */ /* 0x000fe60003800200 */
[----:B------:R-:W0:Y:S08]  /*0630*/  MUFU.RCP R0, R20 ;  /* 0x0000001400007308 */ /* 0x000e300000001000 */
[----:B------:R-:W1:Y:S01]  /*0640*/  FCHK P1, R23, R20 ;  /* 0x0000001417007302 */ /* 0x000e620000020000 */
[----:B0-----:R-:W-:-:S04]  /*0650*/  FFMA R15, -R20, R0, 1 ;  /* 0x3f800000140f7423 */ /* 0x001fc80000000100 */
[----:B------:R-:W-:-:S04]  /*0660*/  FFMA R0, R0, R15, R0 ;  /* 0x0000000f00007223 */ /* 0x000fc80000000000 */
[----:B------:R-:W-:-:S04]  /*0670*/  FFMA R15, R23, R0, RZ ;  /* 0x00000000170f7223 */ /* 0x000fc800000000ff */
[----:B------:R-:W-:-:S04]  /*0680*/  FFMA R14, -R20, R15, R23 ;  /* 0x0000000f140e7223 */ /* 0x000fc80000000117 */
[----:B------:R-:W-:Y:S01]  /*0690*/  FFMA R0, R0, R14, R15 ;  /* 0x0000000e00007223 */ /* 0x000fe2000000000f */
[----:B-1----:R-:W-:Y:S06]  /*06a0*/  @!P1 BRA `(.L_x_9) ;  /* 0x0000000000089947 */ /* 0x002fec0003800000 */
[----:B------:R-:W-:-:S07]  /*06b0*/  MOV R14, 0x6d0 ;  /* 0x000006d0000e7802 */ /* 0x000fce0000000f00 */
[----:B------:R-:W-:Y:S05]  /*06c0*/  CALL.REL.NOINC `($__internal_1_$__cuda_sm3x_div_rn_noftz_f32_slowpath) ;  /* 0x0000000c00d87944 */ /* 0x000fea0003c00000 */
.L_x_9:
[----:B------:R-:W-:Y:S05]  /*06d0*/  BSYNC.RECONVERGENT B3 ;  /* 0x0000000000037941 */ /* 0x000fea0003800200 */
.L_x_8:
[----:B------:R-:W-:-:S04]  /*06e0*/  FMNMX.NAN R0, R0, 1, PT ;  /* 0x3f80000000007809 */ /* 0x000fc80003820000 */
[----:B------:R-:W-:-:S07]  /*06f0*/  FMNMX.NAN R19, R0, -1, !PT ;  /* 0xbf80000000137809 */ /* 0x000fce0007820000 */
.L_x_7:
[----:B------:R-:W-:Y:S05]  /*0700*/  BSYNC.RECONVERGENT B2 ;  /* 0x0000000000027941 */ /* 0x000fea0003800200 */
.L_x_6:
[----:B------:R-:W0:Y:S01]  /*0710*/  LDC R16, c[0x3][R13+-0x4] ;  /* 0x00ffff000d107b82 */ /* 0x000e220000000800 */
[CC--:B------:R-:W-:Y:S01]  /*0720*/  FSETP.GT.AND P1, PT, R19.reuse, R10.reuse, PT ;  /* 0x0000000a1300720b */ /* 0x0c0fe20003f24000 */
[----:B------:R-:W-:Y:S03]  /*0730*/  BSSY.RECONVERGENT B2, `(.L_x_10) ;  /* 0x000001a000027945 */ /* 0x000fe60003800200 */
[----:B------:R-:W-:Y:S01]  /*0740*/  FSEL R10, R19, R10, P1 ;  /* 0x0000000a130a7208 */ /* 0x000fe20000800000 */
[----:B------:R-:W-:Y:S01]  /*0750*/  IMAD.MOV.U32 R19, RZ, RZ, -0x40800000 ;  /* 0xbf800000ff137424 */ /* 0x000fe200078e00ff */
[----:B------:R-:W-:Y:S01]  /*0760*/  SEL R12, R17, R12, P1 ;  /* 0x0000000c110c7207 */ /* 0x000fe20000800000 */
[----:B------:R-:W1:Y:S08]  /*0770*/  LDC.64 R14, c[0x3][R11+-0x8] ;  /* 0x00fffe000b0e7b82 */ /* 0x000e700000000a00 */
[----:B------:R-:W2:Y:S01]  /*0780*/  LDC R0, c[0x3][R11+-0xc] ;  /* 0x00fffd000b007b82 */ /* 0x000ea20000000800 */
[----:B0-----:R-:W-:Y:S01]  /*0790*/  FSETP.EQ.OR P2, PT, R16, RZ, !P0 ;  /* 0x000000ff1000720b */ /* 0x001fe20004742400 */
[----:B-1----:R-:W-:-:S04]  /*07a0*/  FMUL R14, R6, R14 ;  /* 0x0000000e060e7220 */ /* 0x002fc80000400000 */
[----:B--2---:R-:W-:-:S04]  /*07b0*/  FFMA R23, R7, R0, R14 ;  /* 0x0000000007177223 */ /* 0x004fc8000000000e */
[----:B------:R-:W-:-:S04]  /*07c0*/  FFMA R23, R8, R15, R23 ;  /* 0x0000000f08177223 */ /* 0x000fc80000000017 */
        /* <DEDUP_REMOVED lines=13> */
.L_x_13:
[----:B------:R-:W-:Y:S05]  /*08a0*/  BSYNC.RECONVERGENT B3 ;  /* 0x0000000000037941 */ /* 0x000fea0003800200 */
.L_x_12:
[----:B------:R-:W-:-:S04]  /*08b0*/  FMNMX.NAN R0, R0, 1, PT ;  /* 0x3f80000000007809 */ /* 0x000fc80003820000 */
[----:B------:R-:W-:-:S07]  /*08c0*/  FMNMX.NAN R19, R0, -1, !PT ;  /* 0xbf80000000137809 */ /* 0x000fce0007820000 */
.L_x_11:
[----:B------:R-:W-:Y:S05]  /*08d0*/  BSYNC.RECONVERGENT B2 ;  /* 0x0000000000027941 */ /* 0x000fea0003800200 */
.L_x_10:
[----:B------:R-:W0:Y:S01]  /*08e0*/  LDC R16, c[0x3][R13] ;  /* 0x00c000000d107b82 */ /* 0x000e220000000800 */
[CC--:B------:R-:W-:Y:S01]  /*08f0*/  FSETP.GT.AND P1, PT, R19.reuse, R10.reuse, PT ;  /* 0x0000000a1300720b */ /* 0x0c0fe20003f24000 */
[----:B------:R-:W-:Y:S03]  /*0900*/  BSSY.RECONVERGENT B2, `(.L_x_14) ;  /* 0x000001a000027945 */ /* 0x000fe60003800200 */
[----:B------:R-:W-:Y:S01]  /*0910*/  FSEL R10, R19, R10, P1 ;  /* 0x0000000a130a7208 */ /* 0x000fe20000800000 */
[----:B------:R-:W-:Y:S02]  /*0920*/  IMAD.MOV.U32 R19, RZ, RZ, -0x40800000 ;  /* 0xbf800000ff137424 */ /* 0x000fe400078e00ff */
[----:B------:R-:W1:Y:S06]  /*0930*/  LDC.64 R14, c[0x3][R11] ;  /* 0x00c000000b0e7b82 */ /* 0x000e6c0000000a00 */
[----:B------:R-:W-:-:S02]  /*0940*/  @P1 IADD3 R12, PT, PT, R17, 0x1, RZ ;  /* 0x00000001110c1810 */ /* 0x000fc40007ffe0ff */
        /* <DEDUP_REMOVED lines=18> */
.L_x_17:
[----:B------:R-:W-:Y:S05]  /*0a70*/  BSYNC.RECONVERGENT B3 ;  /* 0x0000000000037941 */ /* 0x000fea0003800200 */
.L_x_16:
[----:B------:R-:W-:-:S04]  /*0a80*/  FMNMX.NAN R0, R0, 1, PT ;  /* 0x3f80000000007809 */ /* 0x000fc80003820000 */
[----:B------:R-:W-:-:S07]  /*0a90*/  FMNMX.NAN R19, R0, -1, !PT ;  /* 0xbf80000000137809 */ /* 0x000fce0007820000 */
.L_x_15:
[----:B------:R-:W-:Y:S05]  /*0aa0*/  BSYNC.RECONVERGENT B2 ;  /* 0x0000000000027941 */ /* 0x000fea0003800200 */
.L_x_14:
[----:B------:R-:W0:Y:S01]  /*0ab0*/  LDC R16, c[0x3][R13+0x4] ;  /* 0x00c001000d107b82 */ /* 0x000e220000000800 */
[CC--:B------:R-:W-:Y:S01]  /*0ac0*/  FSETP.GT.AND P1, PT, R19.reuse, R10.reuse, PT ;  /* 0x0000000a1300720b */ /* 0x0c0fe20003f24000 */
[----:B------:R-:W-:Y:S03]  /*0ad0*/  BSSY.RECONVERGENT B2, `(.L_x_18) ;  /* 0x000001a000027945 */ /* 0x000fe60003800200 */
[----:B------:R-:W-:-:S03]  /*0ae0*/  FSEL R10, R19, R10, P1 ;  /* 0x0000000a130a7208 */ /* 0x000fc60000800000 */
[----:B------:R-:W1:Y:S06]  /*0af0*/  LDC.64 R14, c[0x3][R11+0x10] ;  /* 0x00c004000b0e7b82 */ /* 0x000e6c0000000a00 */
[----:B------:R-:W-:Y:S02]  /*0b00*/  @P1 VIADD R12, R17, 0x2 ;  /* 0x00000002110c1836 */ /* 0x000fe40000000000 */
[----:B------:R-:W2:Y:S01]  /*0b10*/  LDC R0, c[0x3][R11+0xc] ;  /* 0x00c003000b007b82 */ /* 0x000ea20000000800 */
[----:B0-----:R-:W-:Y:S01]  /*0b20*/  FSETP.EQ.OR P0, PT, R16, RZ, !P0 ;  /* 0x000000ff1000720b */ /* 0x001fe20004702400 */
[----:B-1----:R-:W-:-:S04]  /*0b30*/  FMUL R14, R6, R14 ;  /* 0x0000000e060e7220 */ /* 0x002fc80000400000 */
[----:B--2---:R-:W-:-:S04]  /*0b40*/  FFMA R23, R7, R0, R14 ;  /* 0x0000000007177223 */ /* 0x004fc8000000000e */
[----:B------:R-:W-:Y:S01]  /*0b50*/  FFMA R23, R8, R15, R23 ;  /* 0x0000000f08177223 */ /* 0x000fe20000000017 */
[----:B------:R-:W-:-:S03]  /*0b60*/  IMAD.MOV.U32 R15, RZ, RZ, -0x40800000 ;  /* 0xbf800000ff0f7424 */ /* 0x000fc600078e00ff */
        /* <DEDUP_REMOVED lines=13> */
.L_x_21:
[----:B------:R-:W-:Y:S05]  /*0c40*/  BSYNC.RECONVERGENT B3 ;  /* 0x0000000000037941 */ /* 0x000fea0003800200 */
.L_x_20:
[----:B------:R-:W-:-:S04]  /*0c50*/  FMNMX.NAN R0, R0, 1, PT ;  /* 0x3f80000000007809 */ /* 0x000fc80003820000 */
[----:B------:R-:W-:-:S07]  /*0c60*/  FMNMX.NAN R15, R0, -1, !PT ;  /* 0xbf800000000f7809 */ /* 0x000fce0007820000 */
.L_x_19:
[----:B------:R-:W-:Y:S05]  /*0c70*/  BSYNC.RECONVERGENT B2 ;  /* 0x0000000000027941 */ /* 0x000fea0003800200 */
.L_x_18:
[-C--:B------:R-:W-:Y:S01]  /*0c80*/  FSETP.GT.AND P0, PT, R15, R10.reuse, PT ;  /* 0x0000000a0f00720b */ /* 0x080fe20003f04000 */
[----:B------:R-:W-:Y:S02]  /*0c90*/  VIADD R11, R11, 0x30 ;  /* 0x000000300b0b7836 */ /* 0x000fe40000000000 */
[----:B------:R-:W-:Y:S01]  /*0ca0*/  VIADD R13, R13, 0x10 ;  /* 0x000000100d0d7836 */ /* 0x000fe20000000000 */
[----:B------:R-:W-:-:S09]  /*0cb0*/  FSEL R10, R15, R10, P0 ;  /* 0x0000000a0f0a7208 */ /* 0x000fd20000000000 */
[C---:B------:R-:W-:Y:S01]  /*0cc0*/  @P0 IADD3 R12, PT, PT, R17.reuse, 0x3, RZ ;  /* 0x00000003110c0810 */ /* 0x040fe20007ffe0ff */
[----:B------:R-:W-:-:S05]  /*0cd0*/  VIADD R17, R17, 0x4 ;  /* 0x0000000411117836 */ /* 0x000fca0000000000 */
[----:B------:R-:W-:-:S13]  /*0ce0*/  ISETP.NE.AND P1, PT, R17, UR6, PT ;  /* 0x0000000611007c0c */ /* 0x000fda000bf25270 */
[----:B------:R-:W-:Y:S05]  /*0cf0*/  @P1 BRA `(.L_x_22) ;  /* 0xfffffff800181947 */ /* 0x000fea000383ffff */
[----:B------:R-:W-:-:S07]  /*0d00*/  MOV R17, UR6 ;  /* 0x0000000600117c02 */ /* 0x000fce0008000f00 */
.L_x_5:
[----:B------:R-:W-:-:S09]  /*0d10*/  UISETP.NE.AND UP0, UPT, UR7, URZ, UPT ;  /* 0x000000ff0700728c */ /* 0x000fd2000bf05270 */
[----:B------:R-:W-:Y:S05]  /*0d20*/  BRA.U !UP0, `(.L_x_23) ;  /* 0x0000000508987547 */ /* 0x000fea000b800000 */
[----:B------:R-:W-:-:S09]  /*0d30*/  UISETP.NE.AND UP0, UPT, UR7, 0x1, UPT ;  /* 0x000000010700788c */ /* 0x000fd2000bf05270 */
[----:B------:R-:W-:Y:S05]  /*0d40*/  BRA.U !UP0, `(.L_x_24) ;  /* 0x0000000508007547 */ /* 0x000fea000b800000 */
[----:B------:R-:W-:Y:S01]  /*0d50*/  UMOV UR10, 0x180 ;  /* 0x00000180000a7882 */ /* 0x000fe20000000000 */
[C---:B------:R-:W-:Y:S01]  /*0d60*/  IMAD R13, R17.reuse, 0x3, RZ ;  /* 0x00000003110d7824 */ /* 0x040fe200078e02ff */
[----:B------:R-:W-:Y:S01]  /*0d70*/  LEA R11, R17, UR10, 0x2 ;  /* 0x0000000a110b7c11 */ /* 0x000fe2000f8e10ff */
[----:B------:R-:W-:Y:S01]  /*0d80*/  BSSY.RECONVERGENT B2, `(.L_x_25) ;  /* 0x000001b000027945 */ /* 0x000fe20003800200 */
[----:B------:R-:W-:Y:S01]  /*0d90*/  FSETP.NEU.AND P0, PT, R9, RZ, PT ;  /* 0x000000ff0900720b */ /* 0x000fe20003f0d000 */
[----:B------:R-:W-:Y:S01]  /*0da0*/  IMAD.SHL.U32 R13, R13, 0x4, RZ ;  /* 0x000000040d0d7824 */ /* 0x000fe200078e00ff */
[----:B------:R-:W0:Y:S01]  /*0db0*/  LDC R16, c[0x3][R11] ;  /* 0x00c000000b107b82 */ /* 0x000e220000000800 */
[----:B------:R-:W-:-:S07]  /*0dc0*/  IMAD.MOV.U32 R19, RZ, RZ, -0x40800000 ;  /* 0xbf800000ff137424 */ /* 0x000fce00078e00ff */
        /* <DEDUP_REMOVED lines=19> */
.L_x_28:
[----:B------:R-:W-:Y:S05]  /*0f00*/  BSYNC.RECONVERGENT B3 ;  /* 0x0000000000037941 */ /* 0x000fea0003800200 */
.L_x_27:
[----:B------:R-:W-:-:S04]  /*0f10*/  FMNMX.NAN R0, R0, 1, PT ;  /* 0x3f80000000007809 */ /* 0x000fc80003820000 */
[----:B------:R-:W-:-:S07]  /*0f20*/  FMNMX.NAN R19, R0, -1, !PT ;  /* 0xbf80000000137809 */ /* 0x000fce0007820000 */
.L_x_26:
[----:B------:R-:W-:Y:S05]  /*0f30*/  BSYNC.RECONVERGENT B2 ;  /* 0x0000000000027941 */ /* 0x000fea0003800200 */
.L_x_25:
[----:B------:R-:W0:Y:S01]  /*0f40*/  LDC R16, c[0x3][R11+0x4] ;  /* 0x00c001000b107b82 */ /* 0x000e220000000800 */
[CC--:B------:R-:W-:Y:S01]  /*0f50*/  FSETP.GT.AND P1, PT, R19.reuse, R10.reuse, PT ;  /* 0x0000000a1300720b */ /* 0x0c0fe20003f24000 */
[----:B------:R-:W-:Y:S03]  /*0f60*/  BSSY.RECONVERGENT B2, `(.L_x_29) ;  /* 0x000001a000027945 */ /* 0x000fe60003800200 */
[----:B------:R-:W-:Y:S02]  /*0f70*/  FSEL R10, R19, R10, P1 ;  /* 0x0000000a130a7208 */ /* 0x000fe40000800000 */
[----:B------:R-:W-:Y:S01]  /*0f80*/  SEL R12, R17, R12, P1 ;  /* 0x0000000c110c7207 */ /* 0x000fe20000800000 */
[----:B------:R-:W1:Y:S08]  /*0f90*/  LDC.64 R14, c[0x3][R13+0x10] ;  /* 0x00c004000d0e7b82 */ /* 0x000e700000000a00 */
        /* <DEDUP_REMOVED lines=19> */
.L_x_32:
[----:B------:R-:W-:Y:S05]  /*10d0*/  BSYNC.RECONVERGENT B3 ;  /* 0x0000000000037941 */ /* 0x000fea0003800200 */
.L_x_31:
[----:B------:R-:W-:-:S04]  /*10e0*/  FMNMX.NAN R0, R0, 1, PT ;  /* 0x3f80000000007809 */ /* 0x000fc80003820000 */
[----:B------:R-:W-:-:S07]  /*10f0*/  FMNMX.NAN R15, R0, -1, !PT ;  /* 0xbf800000000f7809 */ /* 0x000fce0007820000 */
.L_x_30:
[----:B------:R-:W-:Y:S05]  /*1100*/  BSYNC.RECONVERGENT B2 ;  /* 0x0000000000027941 */ /* 0x000fea0003800200 */
.L_x_29:
[----:B------:R-:W-:-:S04]  /*1110*/  FSETP.GT.AND P0, PT, R15, R10, PT ;  /* 0x0000000a0f00720b */ /* 0x000fc80003f04000 */
[----:B------:R-:W-:-:S09]  /*1120*/  FSEL R10, R15, R10, P0 ;  /* 0x0000000a0f0a7208 */ /* 0x000fd20000000000 */
[C---:B------:R-:W-:Y:S01]  /*1130*/  @P0 IADD3 R12, PT, PT, R17.reuse, 0x1, RZ ;  /* 0x00000001110c0810 */ /* 0x040fe20007ffe0ff */
[----:B------:R-:W-:-:S07]  /*1140*/  VIADD R17, R17, 0x2 ;  /* 0x0000000211117836 */ /* 0x000fce0000000000 */
.L_x_24:
[----:B------:R-:W0:Y:S02]  /*1150*/  LDCU UR10, c[0x0][0x398] ;  /* 0x00007300ff0a77ac */ /* 0x000e240008000800 */
[----:B0-----:R-:W-:-:S09]  /*1160*/  ULOP3.LUT UP0, URZ, UR10, 0x1, URZ, 0xc0, !UPT ;  /* 0x000000010aff7892 */ /* 0x001fd2000f80c0ff */
[----:B------:R-:W-:Y:S05]  /*1170*/  BRA.U !UP0, `(.L_x_23) ;  /* 0x0000000108847547 */ /* 0x000fea000b800000 */
[----:B------:R-:W-:Y:S01]  /*1180*/  UMOV UR10, 0x180 ;  /* 0x00000180000a7882 */ /* 0x000fe20000000000 */
[C---:B------:R-:W-:Y:S01]  /*1190*/  IMAD R0, R17.reuse, 0x3, RZ ;  /* 0x0000000311007824 */ /* 0x040fe200078e02ff */
[----:B------:R-:W-:Y:S01]  /*11a0*/  LEA R11, R17, UR10, 0x2 ;  /* 0x0000000a110b7c11 */ /* 0x000fe2000f8e10ff */
[----:B------:R-:W-:Y:S01]  /*11b0*/  BSSY.RECONVERGENT B2, `(.L_x_33) ;  /* 0x000001b000027945 */ /* 0x000fe20003800200 */
[----:B------:R-:W-:Y:S02]  /*11c0*/  IMAD.MOV.U32 R13, RZ, RZ, -0x40800000 ;  /* 0xbf800000ff0d7424 */ /* 0x000fe400078e00ff */
[----:B------:R-:W0:Y:S01]  /*11d0*/  LDC R16, c[0x3][R11] ;  /* 0x00c000000b107b82 */ /* 0x000e220000000800 */
[----:B------:R-:W-:-:S07]  /*11e0*/  IMAD.SHL.U32 R0, R0, 0x4, RZ ;  /* 0x0000000400007824 */ /* 0x000fce00078e00ff */
[----:B------:R-:W1:Y:S08]  /*11f0*/  LDC.64 R14, c[0x3][R0] ;  /* 0x00c00000000e7b82 */ /* 0x000e700000000a00 */
[----:B------:R-:W2:Y:S01]  /*1200*/  LDC R23, c[0x3][R0+0x8] ;  /* 0x00c0020000177b82 */ /* 0x000ea20000000800 */
[----:B0-----:R-:W-:-:S04]  /*1210*/  FSETP.NEU.AND P0, PT, R16, RZ, PT ;  /* 0x000000ff1000720b */ /* 0x001fc80003f0d000 */
[----:B------:R-:W-:Y:S01]  /*1220*/  FSETP.EQ.OR P0, PT, R9, RZ, !P0 ;  /* 0x000000ff0900720b */ /* 0x000fe20004702400 */
        /* <DEDUP_REMOVED lines=16> */
.L_x_36:
[----:B------:R-:W-:Y:S05]  /*1330*/  BSYNC.RECONVERGENT B3 ;  /* 0x0000000000037941 */ /* 0x000fea0003800200 */
.L_x_35:
[----:B------:R-:W-:-:S04]  /*1340*/  FMNMX.NAN R0, R0, 1, PT ;  /* 0x3f80000000007809 */ /* 0x000fc80003820000 */
[----:B------:R-:W-:-:S07]  /*1350*/  FMNMX.NAN R13, R0, -1, !PT ;  /* 0xbf800000000d7809 */ /* 0x000fce0007820000 */
.L_x_34:
[----:B------:R-:W-:Y:S05]  /*1360*/  BSYNC.RECONVERGENT B2 ;  /* 0x0000000000027941 */ /* 0x000fea0003800200 */
.L_x_33:
[----:B------:R-:W-:-:S04]  /*1370*/  FSETP.GT.AND P0, PT, R13, R10, PT ;  /* 0x0000000a0d00720b */ /* 0x000fc80003f04000 */
[----:B------:R-:W-:-:S09]  /*1380*/  SEL R12, R17, R12, P0 ;  /* 0x0000000c110c7207 */ /* 0x000fd20000000000 */
.L_x_23:
[----:B------:R-:W-:Y:S01]  /*1390*/  LEA R12, R12, R1, 0x2 ;  /* 0x000000010c0c7211 */ /* 0x000fe200078e10ff */
[----:B------:R-:W0:Y:S05]  /*13a0*/  LDCU.64 UR10, c[0x0][0x388] ;  /* 0x00007100ff0a77ac */ /* 0x000e2a0008000a00 */
[----:B------:R-:W2:Y:S01]  /*13b0*/  LDL R12, [R12] ;  /* 0x000000000c0c7983 */ /* 0x000ea20000100800 */
[----:B------:R-:W-:Y:S01]  /*13c0*/  IMAD.MOV.U32 R0, RZ, RZ, 0xff ;  /* 0x000000ffff007424 */ /* 0x000fe200078e00ff */
[----:B0-----:R-:W-:-:S04]  /*13d0*/  LEA R6, P0, R3, UR10, 0x2 ;  /* 0x0000000a03067c11 */ /* 0x001fc8000f8010ff */
[----:B------:R-:W-:Y:S02]  /*13e0*/  LEA.HI.X R7, R3, UR11, R4, 0x2, P0 ;  /* 0x0000000b03077c11 */ /* 0x000fe400080f1404 */
[----:B------:R-:W-:-:S03]  /*13f0*/  IADD3 R3, P0, PT, R2, R3, RZ ;  /* 0x0000000302037210 */ /* 0x000fc60007f1e0ff */
[----:B------:R0:W-:Y:S02]  /*1400*/  STG.E.U8 desc[UR8][R6.64+0x3], R0 ;  /* 0x0000030006007986 */ /* 0x0001e4000c101108 */
[----:B------:R-:W-:Y:S01]  /*1410*/  IMAD.X R4, R5, 0x1, R4, P0 ;  /* 0x0000000105047824 */ /* 0x000fe200000e0604 */
[----:B------:R-:W-:-:S04]  /*1420*/  ISETP.GE.U32.AND P0, PT, R3, UR4, PT ;  /* 0x0000000403007c0c */ /* 0x000fc8000bf06070 */
[----:B------:R-:W-:Y:S02]  /*1430*/  ISETP.GE.AND.EX P0, PT, R4, UR5, PT, P0 ;  /* 0x0000000504007c0c */ /* 0x000fe4000bf06300 */
[C---:B--2---:R-:W-:Y:S02]  /*1440*/  PRMT R9, R12.reuse, 0x7770, RZ ;  /* 0x000077700c097816 */ /* 0x044fe400000000ff */
[C---:B------:R-:W-:Y:S02]  /*1450*/  PRMT R11, R12.reuse, 0x7771, RZ ;  /* 0x000077710c0b7816 */ /* 0x040fe400000000ff */
[----:B------:R-:W-:Y:S01]  /*1460*/  PRMT R13, R12, 0x7772, RZ ;  /* 0x000077720c0d7816 */ /* 0x000fe200000000ff */
[----:B------:R0:W-:Y:S04]  /*1470*/  STG.E.U8 desc[UR8][R6.64], R9 ;  /* 0x0000000906007986 */ /* 0x0001e8000c101108 */
[----:B------:R0:W-:Y:S04]  /*1480*/  STG.E.U8 desc[UR8][R6.64+0x1], R11 ;  /* 0x0000010b06007986 */ /* 0x0001e8000c101108 */
[----:B------:R0:W-:Y:S01]  /*1490*/  STG.E.U8 desc[UR8][R6.64+0x2], R13 ;  /* 0x0000020d06007986 */ /* 0x0001e2000c101108 */
[----:B------:R-:W-:Y:S05]  /*14a0*/  @!P0 BRA `(.L_x_37) ;  /* 0xffffffec009c8947 */ /* 0x000fea000383ffff */
[----:B------:R-:W-:Y:S05]  /*14b0*/  EXIT ;  /* 0x000000000000794d */ /* 0x000fea0003800000 */
        .weak           $__internal_0_$__cuda_sm20_sqrt_rn_f32_slowpath
        .type           $__internal_0_$__cuda_sm20_sqrt_rn_f32_slowpath,@function
        .size           $__internal_0_$__cuda_sm20_sqrt_rn_f32_slowpath,($__internal_1_$__cuda_sm3x_div_rn_noftz_f32_slowpath - $__internal_0_$__cuda_sm20_sqrt_rn_f32_slowpath)
$__internal_0_$__cuda_sm20_sqrt_rn_f32_slowpath:
[----:B------:R-:W-:-:S13]  /*14c0*/  LOP3.LUT P1, RZ, R12, 0x7fffffff, RZ, 0xc0, !PT ;  /* 0x7fffffff0cff7812 */ /* 0x000fda000782c0ff */
[----:B------:R-:W-:Y:S01]  /*14d0*/  @!P1 IMAD.MOV.U32 R9, RZ, RZ, R12 ;  /* 0x000000ffff099224 */ /* 0x000fe200078e000c */
[----:B------:R-:W-:Y:S06]  /*14e0*/  @!P1 BRA `(.L_x_38) ;  /* 0x0000000000449947 */ /* 0x000fec0003800000 */
[----:B------:R-:W-:Y:S02]  /*14f0*/  FSETP.GEU.FTZ.AND P1, PT, R12, RZ, PT ;  /* 0x000000ff0c00720b */ /* 0x000fe40003f3e000 */
[----:B------:R-:W-:-:S11]  /*1500*/  MOV R0, R12 ;  /* 0x0000000c00007202 */ /* 0x000fd60000000f00 */
[----:B------:R-:W-:Y:S01]  /*1510*/  @!P1 IMAD.MOV.U32 R9, RZ, RZ, 0x7fffffff ;  /* 0x7fffffffff099424 */ /* 0x000fe200078e00ff */
[----:B------:R-:W-:Y:S06]  /*1520*/  @!P1 BRA `(.L_x_38) ;  /* 0x0000000000349947 */ /* 0x000fec0003800000 */
[----:B------:R-:W-:-:S13]  /*1530*/  FSETP.GTU.FTZ.AND P1, PT, |R0|, +INF , PT ;  /* 0x7f8000000000780b */ /* 0x000fda0003f3c200 */
[----:B------:R-:W-:Y:S01]  /*1540*/  @P1 FADD.FTZ R9, R0, 1 ;  /* 0x3f80000000091421 */ /* 0x000fe20000010000 */
[----:B------:R-:W-:Y:S06]  /*1550*/  @P1 BRA `(.L_x_38) ;  /* 0x0000000000281947 */ /* 0x000fec0003800000 */
[----:B------:R-:W-:-:S13]  /*1560*/  FSETP.NEU.FTZ.AND P1, PT, |R0|, +INF , PT ;  /* 0x7f8000000000780b */ /* 0x000fda0003f3d200 */
[----:B------:R-:W-:-:S04]  /*1570*/  @P1 FFMA R10, R0, 1.84467440737095516160e+19, RZ ;  /* 0x5f800000000a1823 */ /* 0x000fc800000000ff */
[----:B------:R-:W0:Y:S02]  /*1580*/  @P1 MUFU.RSQ R9, R10 ;  /* 0x0000000a00091308 */ /* 0x000e240000001400 */
[----:B0-----:R-:W-:Y:S01]  /*1590*/  @P1 FMUL.FTZ R11, R10, R9 ;  /* 0x000000090a0b1220 */ /* 0x001fe20000410000 */
[----:B------:R-:W-:Y:S01]  /*15a0*/  @P1 FMUL.FTZ R13, R9, 0.5 ;  /* 0x3f000000090d1820 */ /* 0x000fe20000410000 */
[----:B------:R-:W-:Y:S02]  /*15b0*/  @!P1 IMAD.MOV.U32 R9, RZ, RZ, R0 ;  /* 0x000000ffff099224 */ /* 0x000fe400078e0000 */
[----:B------:R-:W-:-:S04]  /*15c0*/  @P1 FADD.FTZ R12, -R11, -RZ ;  /* 0x800000ff0b0c1221 */ /* 0x000fc80000010100 */
[----:B------:R-:W-:-:S04]  /*15d0*/  @P1 FFMA R12, R11, R12, R10 ;  /* 0x0000000c0b0c1223 */ /* 0x000fc8000000000a */
[----:B------:R-:W-:-:S04]  /*15e0*/  @P1 FFMA R12, R12, R13, R11 ;  /* 0x0000000d0c0c1223 */ /* 0x000fc8000000000b */
[----:B------:R-:W-:-:S07]  /*15f0*/  @P1 FMUL.FTZ R9, R12, 2.3283064365386962891e-10 ;  /* 0x2f8000000c091820 */ /* 0x000fce0000410000 */
.L_x_38:
[----:B------:R-:W-:Y:S02]  /*1600*/  HFMA2 R11, -RZ, RZ, 0, 0 ;  /* 0x00000000ff0b7431 */ /* 0x000fe400000001ff */
[----:B------:R-:W-:-:S04]  /*1610*/  IMAD.MOV.U32 R10, RZ, RZ, R14 ;  /* 0x000000ffff0a7224 */ /* 0x000fc800078e000e */
[----:B------:R-:W-:Y:S05]  /*1620*/  RET.REL.NODEC R10 `(_Z6kernelPK5PixelPS_iii) ;  /* 0xffffffe80a747950 */ /* 0x000fea0003c3ffff */
        .weak           $__internal_1_$__cuda_sm3x_div_rn_noftz_f32_slowpath
        .type           $__internal_1_$__cuda_sm3x_div_rn_noftz_f32_slowpath,@function
        .size           $__internal_1_$__cuda_sm3x_div_rn_noftz_f32_slowpath,(.L_x_52 - $__internal_1_$__cuda_sm3x_div_rn_noftz_f32_slowpath)
$__internal_1_$__cuda_sm3x_div_rn_noftz_f32_slowpath:
[----:B------:R-:W-:Y:S01]  /*1630*/  SHF.R.U32.HI R15, RZ, 0x17, R20 ;  /* 0x00000017ff0f7819 */ /* 0x000fe20000011614 */
[----:B------:R-:W-:Y:S01]  /*1640*/  BSSY.RECONVERGENT B0, `(.L_x_39) ;  /* 0x0000062000007945 */ /* 0x000fe20003800200 */
[----:B------:R-:W-:Y:S02]  /*1650*/  SHF.R.U32.HI R18, RZ, 0x17, R23 ;  /* 0x00000017ff127819 */ /* 0x000fe40000011617 */
[----:B------:R-:W-:Y:S02]  /*1660*/  LOP3.LUT R15, R15, 0xff, RZ, 0xc0, !PT ;  /* 0x000000ff0f0f7812 */ /* 0x000fe400078ec0ff */
[----:B------:R-:W-:-:S03]  /*1670*/  LOP3.LUT R18, R18, 0xff, RZ, 0xc0, !PT ;  /* 0x000000ff12127812 */ /* 0x000fc600078ec0ff */
[----:B------:R-:W-:Y:S02]  /*1680*/  VIADD R0, R15, 0xffffffff ;  /* 0xffffffff0f007836 */ /* 0x000fe40000000000 */
[----:B------:R-:W-:-:S03]  /*1690*/  VIADD R19, R18, 0xffffffff ;  /* 0xffffffff12137836 */ /* 0x000fc60000000000 */
[----:B------:R-:W-:-:S04]  /*16a0*/  ISETP.GT.U32.AND P1, PT, R0, 0xfd, PT ;  /* 0x000000fd0000780c */ /* 0x000fc80003f24070 */
[----:B------:R-:W-:-:S13]  /*16b0*/  ISETP.GT.U32.OR P1, PT, R19, 0xfd, P1 ;  /* 0x000000fd1300780c */ /* 0x000fda0000f24470 */
[----:B------:R-:W-:Y:S01]  /*16c0*/  @!P1 MOV R16, RZ ;  /* 0x000000ff00109202 */ /* 0x000fe20000000f00 */
[----:B------:R-:W-:Y:S06]  /*16d0*/  @!P1 BRA `(.L_x_40) ;  /* 0x00000000005c9947 */ /* 0x000fec0003800000 */
[----:B------:R-:W-:Y:S02]  /*16e0*/  FSETP.GTU.FTZ.AND P1, PT, |R23|, +INF , PT ;  /* 0x7f8000001700780b */ /* 0x000fe40003f3c200 */
[----:B------:R-:W-:-:S04]  /*16f0*/  FSETP.GTU.FTZ.AND P2, PT, |R20|, +INF , PT ;  /* 0x7f8000001400780b */ /* 0x000fc80003f5c200 */
[----:B------:R-:W-:-:S13]  /*1700*/  PLOP3.LUT P1, PT, P1, P2, PT, 0xf8, 0x8f ;  /* 0x00000000008f781c */ /* 0x000fda0000f25f70 */
[----:B------:R-:W-:Y:S05]  /*1710*/  @P1 BRA `(.L_x_41) ;  /* 0x00000004004c1947 */ /* 0x000fea0003800000 */
[----:B------:R-:W-:-:S13]  /*1720*/  LOP3.LUT P1, RZ, R20, 0x7fffffff, R23, 0xc8, !PT ;  /* 0x7fffffff14ff7812 */ /* 0x000fda000782c817 */
[----:B------:R-:W-:Y:S05]  /*1730*/  @!P1 BRA `(.L_x_42) ;  /* 0x00000004003c9947 */ /* 0x000fea0003800000 */
[C---:B------:R-:W-:Y:S02]  /*1740*/  FSETP.NEU.FTZ.AND P3, PT, |R23|.reuse, +INF , PT ;  /* 0x7f8000001700780b */ /* 0x040fe40003f7d200 */
[----:B------:R-:W-:Y:S02]  /*1750*/  FSETP.NEU.FTZ.AND P2, PT, |R20|, +INF , PT ;  /* 0x7f8000001400780b */ /* 0x000fe40003f5d200 */
[----:B------:R-:W-:-:S11]  /*1760*/  FSETP.NEU.FTZ.AND P1, PT, |R23|, +INF , PT ;  /* 0x7f8000001700780b */ /* 0x000fd60003f3d200 */
[----:B------:R-:W-:Y:S05]  /*1770*/  @!P2 BRA !P3, `(.L_x_42) ;  /* 0x00000004002ca947 */ /* 0x000fea0005800000 */
[----:B------:R-:W-:-:S04]  /*1780*/  LOP3.LUT P3, RZ, R23, 0x7fffffff, RZ, 0xc0, !PT ;  /* 0x7fffffff17ff7812 */ /* 0x000fc8000786c0ff */
[----:B------:R-:W-:-:S13]  /*1790*/  PLOP3.LUT P2, PT, P2, P3, PT, 0x2f, 0xf2 ;  /* 0x0000000000f2781c */ /* 0x000fda0001746577 */
[----:B------:R-:W-:Y:S05]  /*17a0*/  @P2 BRA `(.L_x_43) ;  /* 0x0000000400182947 */ /* 0x000fea0003800000 */
[----:B------:R-:W-:-:S04]  /*17b0*/  LOP3.LUT P2, RZ, R20, 0x7fffffff, RZ, 0xc0, !PT ;  /* 0x7fffffff14ff7812 */ /* 0x000fc8000784c0ff */
[----:B------:R-:W-:-:S13]  /*17c0*/  PLOP3.LUT P1, PT, P1, P2, PT, 0x2f, 0xf2 ;  /* 0x0000000000f2781c */ /* 0x000fda0000f24577 */
[----:B------:R-:W-:Y:S05]  /*17d0*/  @P1 BRA `(.L_x_44) ;  /* 0x0000000400001947 */ /* 0x000fea0003800000 */
[----:B------:R-:W-:Y:S02]  /*17e0*/  ISETP.GE.AND P1, PT, R19, RZ, PT ;  /* 0x000000ff1300720c */ /* 0x000fe40003f26270 */
[----:B------:R-:W-:-:S11]  /*17f0*/  ISETP.GE.AND P2, PT, R0, RZ, PT ;  /* 0x000000ff0000720c */ /* 0x000fd60003f46270 */
[----:B------:R-:W-:Y:S02]  /*1800*/  @P1 IMAD.MOV.U32 R16, RZ, RZ, RZ ;  /* 0x000000ffff101224 */ /* 0x000fe400078e00ff */
[----:B------:R-:W-:Y:S01]  /*1810*/  @!P1 FFMA R23, R23, 1.84467440737095516160e+19, RZ ;  /* 0x5f80000017179823 */ /* 0x000fe200000000ff */
[----:B------:R-:W-:Y:S02]  /*1820*/  @!P1 IMAD.MOV.U32 R16, RZ, RZ, -0x40 ;  /* 0xffffffc0ff109424 */ /* 0x000fe400078e00ff */
[----:B------:R-:W-:-:S03]  /*1830*/  @!P2 FFMA R20, R20, 1.84467440737095516160e+19, RZ ;  /* 0x5f8000001414a823 */ /* 0x000fc600000000ff */
[----:B------:R-:W-:-:S07]  /*1840*/  @!P2 IADD3 R16, PT, PT, R16, 0x40, RZ ;  /* 0x000000401010a810 */ /* 0x000fce0007ffe0ff */
.L_x_40:
[----:B------:R-:W-:Y:S01]  /*1850*/  LEA R19, R15, 0xc0800000, 0x17 ;  /* 0xc08000000f137811 */ /* 0x000fe200078eb8ff */
[----:B------:R-:W-:Y:S01]  /*1860*/  VIADD R18, R18, 0xffffff81 ;  /* 0xffffff8112127836 */ /* 0x000fe20000000000 */
[----:B------:R-:W-:Y:S03]  /*1870*/  BSSY.RECONVERGENT B1, `(.L_x_45) ;  /* 0x0000035000017945 */ /* 0x000fe60003800200 */
[----:B------:R-:W-:Y:S02]  /*1880*/  IMAD.IADD R24, R20, 0x1, -R19 ;  /* 0x0000000114187824 */ /* 0x000fe400078e0a13 */
[C---:B------:R-:W-:Y:S01]  /*1890*/  IMAD R0, R18.reuse, -0x800000, R23 ;  /* 0xff80000012007824 */ /* 0x040fe200078e0217 */
[----:B------:R-:W-:Y:S01]  /*18a0*/  IADD3 R23, PT, PT, R18, 0x7f, -R15 ;  /* 0x0000007f12177810 */ /* 0x000fe20007ffe80f */
[----:B------:R-:W0:Y:S01]  /*18b0*/  MUFU.RCP R20, R24 ;  /* 0x0000001800147308 */ /* 0x000e220000001000 */
[----:B------:R-:W-:-:S02]  /*18c0*/  FADD.FTZ R19, -R24, -RZ ;  /* 0x800000ff18137221 */ /* 0x000fc40000010100 */
[----:B------:R-:W-:Y:S02]  /*18d0*/  IADD3 R23, PT, PT, R23, R16, RZ ;  /* 0x0000001017177210 */ /* 0x000fe40007ffe0ff */
[----:B0-----:R-:W-:-:S04]  /*18e0*/  FFMA R21, R20, R19, 1 ;  /* 0x3f80000014157423 */ /* 0x001fc80000000013 */
[----:B------:R-:W-:-:S04]  /*18f0*/  FFMA R21, R20, R21, R20 ;  /* 0x0000001514157223 */ /* 0x000fc80000000014 */
[----:B------:R-:W-:-:S04]  /*1900*/  FFMA R20, R0, R21, RZ ;  /* 0x0000001500147223 */ /* 0x000fc800000000ff */
[----:B------:R-:W-:-:S04]  /*1910*/  FFMA R22, R19, R20, R0 ;  /* 0x0000001413167223 */ /* 0x000fc80000000000 */
[----:B------:R-:W-:-:S04]  /*1920*/  FFMA R22, R21, R22, R20 ;  /* 0x0000001615167223 */ /* 0x000fc80000000014 */
[----:B------:R-:W-:-:S04]  /*1930*/  FFMA R19, R19, R22, R0 ;  /* 0x0000001613137223 */ /* 0x000fc80000000000 */
[----:B------:R-:W-:-:S05]  /*1940*/  FFMA R0, R21, R19, R22 ;  /* 0x0000001315007223 */ /* 0x000fca0000000016 */
[----:B------:R-:W-:-:S04]  /*1950*/  SHF.R.U32.HI R15, RZ, 0x17, R0 ;  /* 0x00000017ff0f7819 */ /* 0x000fc80000011600 */
[----:B------:R-:W-:-:S05]  /*1960*/  LOP3.LUT R16, R15, 0xff, RZ, 0xc0, !PT ;  /* 0x000000ff0f107812 */ /* 0x000fca00078ec0ff */
[----:B------:R-:W-:-:S04]  /*1970*/  IMAD.IADD R15, R16, 0x1, R23 ;  /* 0x00000001100f7824 */ /* 0x000fc800078e0217 */
[----:B------:R-:W-:-:S05]  /*1980*/  VIADD R16, R15, 0xffffffff ;  /* 0xffffffff0f107836 */ /* 0x000fca0000000000 */
[----:B------:R-:W-:-:S13]  /*1990*/  ISETP.GE.U32.AND P1, PT, R16, 0xfe, PT ;  /* 0x000000fe1000780c */ /* 0x000fda0003f26070 */
[----:B------:R-:W-:Y:S05]  /*19a0*/  @!P1 BRA `(.L_x_46) ;  /* 0x0000000000809947 */ /* 0x000fea0003800000 */
[----:B------:R-:W-:-:S13]  /*19b0*/  ISETP.GT.AND P1, PT, R15, 0xfe, PT ;  /* 0x000000fe0f00780c */ /* 0x000fda0003f24270 */
[----:B------:R-:W-:Y:S05]  /*19c0*/  @P1 BRA `(.L_x_47) ;  /* 0x00000000006c1947 */ /* 0x000fea0003800000 */
[----:B------:R-:W-:-:S13]  /*19d0*/  ISETP.GE.AND P1, PT, R15, 0x1, PT ;  /* 0x000000010f00780c */ /* 0x000fda0003f26270 */
[----:B------:R-:W-:Y:S05]  /*19e0*/  @P1 BRA `(.L_x_48) ;  /* 0x0000000000741947 */ /* 0x000fea0003800000 */
[----:B------:R-:W-:Y:S02]  /*19f0*/  ISETP.GE.AND P1, PT, R15, -0x18, PT ;  /* 0xffffffe80f00780c */ /* 0x000fe40003f26270 */
[----:B------:R-:W-:-:S11]  /*1a00*/  LOP3.LUT R0, R0, 0x80000000, RZ, 0xc0, !PT ;  /* 0x8000000000007812 */ /* 0x000fd600078ec0ff */
[----:B------:R-:W-:Y:S05]  /*1a10*/  @!P1 BRA `(.L_x_48) ;  /* 0x0000000000689947 */ /* 0x000fea0003800000 */
[CCC-:B------:R-:W-:Y:S01]  /*1a20*/  FFMA.RZ R16, R21.reuse, R19.reuse, R22.reuse ;  /* 0x0000001315107223 */ /* 0x1c0fe2000000c016 */
[CCC-:B------:R-:W-:Y:S01]  /*1a30*/  FFMA.RP R18, R21.reuse, R19.reuse, R22.reuse ;  /* 0x0000001315127223 */ /* 0x1c0fe20000008016 */
[----:B------:R-:W-:Y:S01]  /*1a40*/  FFMA.RM R21, R21, R19, R22 ;  /* 0x0000001315157223 */ /* 0x000fe20000004016 */
[C---:B------:R-:W-:Y:S02]  /*1a50*/  IADD3 R19, PT, PT, R15.reuse, 0x20, RZ ;  /* 0x000000200f137810 */ /* 0x040fe40007ffe0ff */
[----:B------:R-:W-:Y:S02]  /*1a60*/  LOP3.LUT R16, R16, 0x7fffff, RZ, 0xc0, !PT ;  /* 0x007fffff10107812 */ /* 0x000fe400078ec0ff */
[C---:B------:R-:W-:Y:S02]  /*1a70*/  ISETP.NE.AND P3, PT, R15.reuse, RZ, PT ;  /* 0x000000ff0f00720c */ /* 0x040fe40003f65270 */
[----:B------:R-:W-:Y:S02]  /*1a80*/  LOP3.LUT R16, R16, 0x800000, RZ, 0xfc, !PT ;  /* 0x0080000010107812 */ /* 0x000fe400078efcff */
[----:B------:R-:W-:Y:S01]  /*1a90*/  ISETP.NE.AND P2, PT, R15, RZ, PT ;  /* 0x000000ff0f00720c */ /* 0x000fe20003f45270 */
[----:B------:R-:W-:Y:S01]  /*1aa0*/  IMAD.MOV R15, RZ, RZ, -R15 ;  /* 0x000000ffff0f7224 */ /* 0x000fe200078e0a0f */
[----:B------:R-:W-:-:S02]  /*1ab0*/  SHF.L.U32 R19, R16, R19, RZ ;  /* 0x0000001310137219 */ /* 0x000fc400000006ff */
[----:B------:R-:W-:Y:S02]  /*1ac0*/  FSETP.NEU.FTZ.AND P1, PT, R18, R21, PT ;  /* 0x000000151200720b */ /* 0x000fe40003f3d000 */
[----:B------:R-:W-:Y:S02]  /*1ad0*/  SEL R15, R15, RZ, P3 ;  /* 0x000000ff0f0f7207 */ /* 0x000fe40001800000 */
[----:B------:R-:W-:Y:S02]  /*1ae0*/  ISETP.NE.AND P2, PT, R19, RZ, P2 ;  /* 0x000000ff1300720c */ /* 0x000fe40001745270 */
[----:B------:R-:W-:Y:S02]  /*1af0*/  SHF.R.U32.HI R19, RZ, R15, R16 ;  /* 0x0000000fff137219 */ /* 0x000fe40000011610 */
[----:B------:R-:W-:Y:S02]  /*1b00*/  PLOP3.LUT P1, PT, P1, P2, PT, 0xf8, 0x8f ;  /* 0x00000000008f781c */ /* 0x000fe40000f25f70 */
[----:B------:R-:W-:-:S02]  /*1b10*/  SHF.R.U32.HI R15, RZ, 0x1, R19 ;  /* 0x00000001ff0f7819 */ /* 0x000fc40000011613 */
[----:B------:R-:W-:-:S04]  /*1b20*/  SEL R16, RZ, 0x1, !P1 ;  /* 0x00000001ff107807 */ /* 0x000fc80004800000 */
[----:B------:R-:W-:-:S04]  /*1b30*/  LOP3.LUT R16, R16, 0x1, R15, 0xf8, !PT ;  /* 0x0000000110107812 */ /* 0x000fc800078ef80f */
[----:B------:R-:W-:-:S05]  /*1b40*/  LOP3.LUT R16, R16, R19, RZ, 0xc0, !PT ;  /* 0x0000001310107212 */ /* 0x000fca00078ec0ff */
[----:B------:R-:W-:-:S05]  /*1b50*/  IMAD.IADD R15, R15, 0x1, R16 ;  /* 0x000000010f0f7824 */ /* 0x000fca00078e0210 */
[----:B------:R-:W-:Y:S01]  /*1b60*/  LOP3.LUT R0, R15, R0, RZ, 0xfc, !PT ;  /* 0x000000000f007212 */ /* 0x000fe200078efcff */
[----:B------:R-:W-:Y:S06]  /*1b70*/  BRA `(.L_x_48) ;  /* 0x0000000000107947 */ /* 0x000fec0003800000 */
.L_x_47:
[----:B------:R-:W-:-:S04]  /*1b80*/  LOP3.LUT R0, R0, 0x80000000, RZ, 0xc0, !PT ;  /* 0x8000000000007812 */ /* 0x000fc800078ec0ff */
[----:B------:R-:W-:Y:S01]  /*1b90*/  LOP3.LUT R0, R0, 0x7f800000, RZ, 0xfc, !PT ;  /* 0x7f80000000007812 */ /* 0x000fe200078efcff */
[----:B------:R-:W-:Y:S06]  /*1ba0*/  BRA `(.L_x_48) ;  /* 0x0000000000047947 */ /* 0x000fec0003800000 */
.L_x_46:
[----:B------:R-:W-:-:S07]  /*1bb0*/  LEA R0, R23, R0, 0x17 ;  /* 0x0000000017007211 */ /* 0x000fce00078eb8ff */
.L_x_48:
[----:B------:R-:W-:Y:S05]  /*1bc0*/  BSYNC.RECONVERGENT B1 ;  /* 0x0000000000017941 */ /* 0x000fea0003800200 */
.L_x_45:
[----:B------:R-:W-:Y:S05]  /*1bd0*/  BRA `(.L_x_49) ;  /* 0x0000000000207947 */ /* 0x000fea0003800000 */
.L_x_44:
[----:B------:R-:W-:-:S04]  /*1be0*/  LOP3.LUT R0, R20, 0x80000000, R23, 0x48, !PT ;  /* 0x8000000014007812 */ /* 0x000fc800078e4817 */
[----:B------:R-:W-:Y:S01]  /*1bf0*/  LOP3.LUT R0, R0, 0x7f800000, RZ, 0xfc, !PT ;  /* 0x7f80000000007812 */ /* 0x000fe200078efcff */
[----:B------:R-:W-:Y:S06]  /*1c00*/  BRA `(.L_x_49) ;  /* 0x0000000000147947 */ /* 0x000fec0003800000 */
.L_x_43:
[----:B------:R-:W-:Y:S01]  /*1c10*/  LOP3.LUT R0, R20, 0x80000000, R23, 0x48, !PT ;  /* 0x8000000014007812 */ /* 0x000fe200078e4817 */
[----:B------:R-:W-:Y:S06]  /*1c20*/  BRA `(.L_x_49) ;  /* 0x00000000000c7947 */ /* 0x000fec0003800000 */
.L_x_42:
[----:B------:R-:W0:Y:S01]  /*1c30*/  MUFU.RSQ R0, -QNAN ;  /* 0xffc0000000007908 */ /* 0x000e220000001400 */
[----:B------:R-:W-:Y:S05]  /*1c40*/  BRA `(.L_x_49) ;  /* 0x0000000000047947 */ /* 0x000fea0003800000 */
.L_x_41:
[----:B------:R-:W-:-:S07]  /*1c50*/  FADD.FTZ R0, R23, R20 ;  /* 0x0000001417007221 */ /* 0x000fce0000010000 */
.L_x_49:
[----:B------:R-:W-:Y:S05]  /*1c60*/  BSYNC.RECONVERGENT B0 ;  /* 0x0000000000007941 */ /* 0x000fea0003800200 */
.L_x_39:
[----:B------:R-:W-:-:S04]  /*1c70*/  IMAD.MOV.U32 R15, RZ, RZ, 0x0 ;  /* 0x00000000ff0f7424 */ /* 0x000fc800078e00ff */
[----:B0-----:R-:W-:Y:S05]  /*1c80*/  RET.REL.NODEC R14 `(_Z6kernelPK5PixelPS_iii) ;  /* 0xffffffe00edc7950 */ /* 0x001fea0003c3ffff */
.L_x_50:
[----:B------:R-:W-:-:S00]  /*1c90*/  BRA `(.L_x_50) ;  /* 0xfffffffc00fc7947 */ /* 0x000fc0000383ffff */
[----:B------:R-:W-:-:S00]  /*1ca0*/  NOP ;  /* 0x0000000000007918 */ /* 0x000fc00000000000 */
        /* <DEDUP_REMOVED lines=13> */
.L_x_52:


//--------------------- .nv.shared.reserved.0     --------------------------
	.section	.nv.shared.reserved.0,"aw",@nobits
	.weak		__nv_reservedSMEM_offset_0_alias
	.size		__nv_reservedSMEM_offset_0_alias, 0, 64
	.other		__nv_reservedSMEM_offset_0_alias,@"STO_CUDA_RESERVED_SHARED STV_DEFAULT"
__nv_reservedSMEM_offset_0_alias:
	.zero		0
	.zero		64


//--------------------- .nv.constant0._Z6kernelPK5PixelPS_iii --------------------------
	.section	.nv.constant0._Z6kernelPK5PixelPS_iii,"a",@progbits
	.sectionflags	@""
	.align	4
.nv.constant0._Z6kernelPK5PixelPS_iii:
	.zero		924


//--------------------- SYMBOLS --------------------------

	.type		.nv.reservedSmem.offset0,@object
	.size		.nv.reservedSmem.offset0,0x4
